# CuTe-DSL kernel — source=cudnn_frontend_dsl family=gemm_swiglu
# config = {"ab_dtype": "Float8E4M3FN", "c_dtype": "BFloat16", "mma_mn": [128, 256], "cluster_mn": [1, 1]}


// ===== COMPILED SASS (sm_100a) =====

	.target	sm_100a

	.elftype	@"ET_EXEC"


//--------------------- .note.nv.tkinfo           --------------------------
	.section	.note.nv.tkinfo,"",@"SHT_NOTE"
	.sectionflags	@"SHF_NOTE_NV_TKINFO"
	.tkinfo
        /*0018*/ 	.word	0x00000081
        /*0030*/ 	.string	""
        /*0030*/ 	.string	"ptxas"
        /*0030*/ 	.string	"Cuda compilation tools, release 12.9, V12.9.83"
        /*0030*/ 	.string	"Build system must define TOOLS_VERSION_EXTENDED"
        /*0030*/ 	.string	"-O 3 -arch sm_100a "



//--------------------- .note.nv.cuver            --------------------------
	.section	.note.nv.cuver,"",@"SHT_NOTE"
	.sectionflags	@"SHF_NOTE_NV_CUVER"
        /*0018*/ 	.short	0x0001
        /*001a*/ 	.short	0x0064
        /*001c*/ 	.short	0x0001
        /*001e*/ 	.short	0x0000
        /*0020*/ 	.short	0x0001
        /*0022*/ 	.short	0x0000


//--------------------- .nv.info                  --------------------------
	.section	.nv.info,"",@"SHT_CUDA_INFO"
	.align	4


	//----- nvinfo : EIATTR_REGCOUNT
	.align		4
        /*0000*/ 	.byte	0x04, 0x2f
        /*0002*/ 	.short	(.L_4 - .L_3)
	.align		4
.L_3:
        /*0004*/ 	.word	index@(kernel_cutlass_kernel_cudnngemm_swigludense_gemm_persistent_swigluPersistentDenseGemmKernel_object_at__TiledMMA_ThrLayoutVMNK11110000_PermutationMNK____MMAAtom_ThrID10_ShapeMNK12825632_TV_0)
        /*0008*/ 	.word	0x00000060


	//----- nvinfo : EIATTR_FRAME_SIZE
	.align		4
.L_4:
        /*000c*/ 	.byte	0x04, 0x11
        /*000e*/ 	.short	(.L_6 - .L_5)
	.align		4
.L_5:
        /*0010*/ 	.word	index@($__internal_2_$__cuda_sm10x_tcgen05_guardrail_trap_unallocated_columns_being_dealloced)
        /*0014*/ 	.word	0x00000000


	//----- nvinfo : EIATTR_FRAME_SIZE
	.align		4
.L_6:
        /*0018*/ 	.byte	0x04, 0x11
        /*001a*/ 	.short	(.L_8 - .L_7)
	.align		4
.L_7:
        /*001c*/ 	.word	index@($__internal_1_$__cuda_sm10x_tcgen05_guardrail_trap_phase_invalid_during_alloc)
        /*0020*/ 	.word	0x00000000


	//----- nvinfo : EIATTR_FRAME_SIZE
	.align		4
.L_8:
        /*0024*/ 	.byte	0x04, 0x11
        /*0026*/ 	.short	(.L_10 - .L_9)
	.align		4
.L_9:
        /*0028*/ 	.word	index@($__internal_0_$__cuda_sm10x_tcgen05_guardrail_trap_col_being_dealloced_not_returned_by_alloc)
        /*002c*/ 	.word	0x00000000


	//----- nvinfo : EIATTR_FRAME_SIZE
	.align		4
.L_10:
        /*0030*/ 	.byte	0x04, 0x11
        /*0032*/ 	.short	(.L_12 - .L_11)
	.align		4
.L_11:
        /*0034*/ 	.word	index@(kernel_cutlass_kernel_cudnngemm_swigludense_gemm_persistent_swigluPersistentDenseGemmKernel_object_at__TiledMMA_ThrLayoutVMNK11110000_PermutationMNK____MMAAtom_ThrID10_ShapeMNK12825632_TV_0)
        /*0038*/ 	.word	0x00000000


	//----- nvinfo : EIATTR_MIN_STACK_SIZE
	.align		4
.L_12:
        /*003c*/ 	.byte	0x04, 0x12
        /*003e*/ 	.short	(.L_14 - .L_13)
	.align		4
.L_13:
        /*0040*/ 	.word	index@(kernel_cutlass_kernel_cudnngemm_swigludense_gemm_persistent_swigluPersistentDenseGemmKernel_object_at__TiledMMA_ThrLayoutVMNK11110000_PermutationMNK____MMAAtom_ThrID10_ShapeMNK12825632_TV_0)
        /*0044*/ 	.word	0x00000000
.L_14:


//--------------------- .nv.info.kernel_cutlass_kernel_cudnngemm_swigludense_gemm_persistent_swigluPersistentDenseGemmKernel_object_at__TiledMMA_ThrLayoutVMNK11110000_PermutationMNK____MMAAtom_ThrID10_ShapeMNK12825632_TV_0 --------------------------
	.section	.nv.info.kernel_cutlass_kernel_cudnngemm_swigludense_gemm_persistent_swigluPersistentDenseGemmKernel_object_at__TiledMMA_ThrLayoutVMNK11110000_PermutationMNK____MMAAtom_ThrID10_ShapeMNK12825632_TV_0,"",@"SHT_CUDA_INFO"
	.sectionflags	@""
	.align	4


	//----- nvinfo : EIATTR_CUDA_API_VERSION
	.align		4
        /*0000*/ 	.byte	0x04, 0x37
        /*0002*/ 	.short	(.L_16 - .L_15)
.L_15:
        /*0004*/ 	.word	0x00000081


	//----- nvinfo : EIATTR_KPARAM_INFO
	.align		4
.L_16:
        /*0008*/ 	.byte	0x04, 0x17
        /*000a*/ 	.short	(.L_18 - .L_17)
.L_17:
        /*000c*/ 	.word	0x00000000
        /*0010*/ 	.short	0x0008
        /*0012*/ 	.short	0x0264
        /*0014*/ 	.byte	0x00, 0xf0, 0x11, 0x00


	//----- nvinfo : EIATTR_KPARAM_INFO
	.align		4
.L_18:
        /*0018*/ 	.byte	0x04, 0x17
        /*001a*/ 	.short	(.L_20 - .L_19)
.L_19:
        /*001c*/ 	.word	0x00000000
        /*0020*/ 	.short	0x0007
        /*0022*/ 	.short	0x0258
        /*0024*/ 	.byte	0x00, 0xf0, 0x31, 0x00


	//----- nvinfo : EIATTR_KPARAM_INFO
	.align		4
.L_20:
        /*0028*/ 	.byte	0x04, 0x17
        /*002a*/ 	.short	(.L_22 - .L_21)
.L_21:
        /*002c*/ 	.word	0x00000000
        /*0030*/ 	.short	0x0006
        /*0032*/ 	.short	0x024c
        /*0034*/ 	.byte	0x00, 0xf0, 0x31, 0x00


	//----- nvinfo : EIATTR_KPARAM_INFO
	.align		4
.L_22:
        /*0038*/ 	.byte	0x04, 0x17
        /*003a*/ 	.short	(.L_24 - .L_23)
.L_23:
        /*003c*/ 	.word	0x00000000
        /*0040*/ 	.short	0x0005
        /*0042*/ 	.short	0x0240
        /*0044*/ 	.byte	0x00, 0xf0, 0x31, 0x00


	//----- nvinfo : EIATTR_KPARAM_INFO
	.align		4
.L_24:
        /*0048*/ 	.byte	0x04, 0x17
        /*004a*/ 	.short	(.L_26 - .L_25)
.L_25:
        /*004c*/ 	.word	0x00000000
        /*0050*/ 	.short	0x0004
        /*0052*/ 	.short	0x01c0
        /*0054*/ 	.byte	0x00, 0xf0, 0x01, 0x02


	//----- nvinfo : EIATTR_KPARAM_INFO
	.align		4
.L_26:
        /*0058*/ 	.byte	0x04, 0x17
        /*005a*/ 	.short	(.L_28 - .L_27)
.L_27:
        /*005c*/ 	.word	0x00000000
        /*0060*/ 	.short	0x0003
        /*0062*/ 	.short	0x0140
        /*0064*/ 	.byte	0x00, 0xf0, 0x01, 0x02


	//----- nvinfo : EIATTR_KPARAM_INFO
	.align		4
.L_28:
        /*0068*/ 	.byte	0x04, 0x17
        /*006a*/ 	.short	(.L_30 - .L_29)
.L_29:
        /*006c*/ 	.word	0x00000000
        /*0070*/ 	.short	0x0002
        /*0072*/ 	.short	0x00c0
        /*0074*/ 	.byte	0x00, 0xf0, 0x01, 0x02


	//----- nvinfo : EIATTR_KPARAM_INFO
	.align		4
.L_30:
        /*0078*/ 	.byte	0x04, 0x17
        /*007a*/ 	.short	(.L_32 - .L_31)
.L_31:
        /*007c*/ 	.word	0x00000000
        /*0080*/ 	.short	0x0001
        /*0082*/ 	.short	0x0040
        /*0084*/ 	.byte	0x00, 0xf0, 0x01, 0x02


	//----- nvinfo : EIATTR_KPARAM_INFO
	.align		4
.L_32:
        /*0088*/ 	.byte	0x04, 0x17
        /*008a*/ 	.short	(.L_34 - .L_33)
.L_33:
        /*008c*/ 	.word	0x00000000
        /*0090*/ 	.short	0x0000
        /*0092*/ 	.short	0x0000
        /*0094*/ 	.byte	0x00, 0xf0, 0x0d, 0x00


	//----- nvinfo : EIATTR_AT_ENTRY_FRAGMENTS
	.align		4
.L_34:
        /*0098*/ 	.byte	0x04, 0x4f
        /*009a*/ 	.short	(.L_36 - .L_35)


	//   ....[0]....
.L_35:
        /*009c*/ 	.word	0x00000004


	//----- nvinfo : EIATTR_RESERVED_SMEM_USED
	.align		4
.L_36:
        /*00a0*/ 	.byte	0x01, 0x41
	.zero		2


	//----- nvinfo : EIATTR_SPARSE_MMA_MASK
	.align		4
        /*00a4*/ 	.byte	0x03, 0x50
        /*00a6*/ 	.short	0x0000


	//----- nvinfo : EIATTR_TCGEN05_1CTA_USED
	.align		4
        /*00a8*/ 	.byte	0x01, 0x51
	.zero		2


	//----- nvinfo : EIATTR_MAXREG_COUNT
	.align		4
        /*00ac*/ 	.byte	0x03, 0x1b
        /*00ae*/ 	.short	0x00ff


	//----- nvinfo : EIATTR_NUM_BARRIERS
	.align		4
        /*00b0*/ 	.byte	0x02, 0x4c
        /*00b2*/ 	.byte	0x03
	.zero		1


	//----- nvinfo : EIATTR_INT_WARP_WIDE_INSTR_OFFSETS
	.align		4
        /*00b4*/ 	.byte	0x04, 0x31
        /*00b6*/ 	.short	(.L_38 - .L_37)


	//   ....[0]....
.L_37:
        /*00b8*/ 	.word	0x00003a40


	//   ....[1]....
        /*00bc*/ 	.word	0x00003a70


	//----- nvinfo : EIATTR_COOP_GROUP_MASK_REGIDS
	.align		4
.L_38:
        /*00c0*/ 	.byte	0x04, 0x29
        /*00c2*/ 	.short	(.L_40 - .L_39)


	//   ....[0]....
.L_39:
        /*00c4*/ 	.word	0xffffffff


	//   ....[1]....
        /*00c8*/ 	.word	0xffffffff


	//   ....[2]....
        /*00cc*/ 	.word	0xffffffff


	//   ....[3]....
        /*00d0*/ 	.word	0xffffffff


	//----- nvinfo : EIATTR_COOP_GROUP_INSTR_OFFSETS
	.align		4
.L_40:
        /*00d4*/ 	.byte	0x04, 0x28
        /*00d6*/ 	.short	(.L_42 - .L_41)


	//   ....[0]....
.L_41:
        /*00d8*/ 	.word	0x00001530


	//   ....[1]....
        /*00dc*/ 	.word	0x000017f0


	//   ....[2]....
        /*00e0*/ 	.word	0x000038c0


	//   ....[3]....
        /*00e4*/ 	.word	0x00003b20


	//----- nvinfo : EIATTR_VRC_CTA_INIT_COUNT
	.align		4
.L_42:
        /*00e8*/ 	.byte	0x02, 0x4a
        /*00ea*/ 	.byte	0x80
	.zero		1


	//----- nvinfo : EIATTR_MBARRIER_INSTR_OFFSETS
	.align		4
        /*00ec*/ 	.byte	0x04, 0x39
        /*00ee*/ 	.short	(.L_44 - .L_43)


	//   ....[0]....
.L_43:
        /*00f0*/ 	.word	0x00000260
        /*00f4*/ 	.word	0x000000ff
        /*00f8*/ 	.word	0x00000000
        /*00fc*/ 	.short	0x0100
        /*00fe*/ 	.byte	0x05
	.zero		1


	//   ....[1]....
        /*0100*/ 	.word	0x00000270
        /*0104*/ 	.word	0x000000ff
        /*0108*/ 	.word	0x00000008
        /*010c*/ 	.short	0x0100
        /*010e*/ 	.byte	0x05
	.zero		1


	//   ....[2]....
        /*0110*/ 	.word	0x00000280
        /*0114*/ 	.word	0x000000ff
        /*0118*/ 	.word	0x00000010
        /*011c*/ 	.short	0x0100
        /*011e*/ 	.byte	0x05
	.zero		1


	//   ....[3]....
        /*0120*/ 	.word	0x00000290
        /*0124*/ 	.word	0x000000ff
        /*0128*/ 	.word	0x00000018
        /*012c*/ 	.short	0x0100
        /*012e*/ 	.byte	0x05
	.zero		1


	//   ....[4]....
        /*0130*/ 	.word	0x000002a0
        /*0134*/ 	.word	0x000000ff
        /*0138*/ 	.word	0x00000020
        /*013c*/ 	.short	0x0100
        /*013e*/ 	.byte	0x05
	.zero		1


	//   ....[5]....
        /*0140*/ 	.word	0x000002b0
        /*0144*/ 	.word	0x000000ff
        /*0148*/ 	.word	0x00000028
        /*014c*/ 	.short	0x0100
        /*014e*/ 	.byte	0x05
	.zero		1


	//   ....[6]....
        /*0150*/ 	.word	0x000003f0
        /*0154*/ 	.word	0x000000ff
        /*0158*/ 	.word	0x00000030
        /*015c*/ 	.short	0x0100
        /*015e*/ 	.byte	0x06
	.zero		1


	//   ....[7]....
        /*0160*/ 	.word	0x00000400
        /*0164*/ 	.word	0x000000ff
        /*0168*/ 	.word	0x00000038
        /*016c*/ 	.short	0x0100
        /*016e*/ 	.byte	0x06
	.zero		1


	//   ....[8]....
        /*0170*/ 	.word	0x00000410
        /*0174*/ 	.word	0x000000ff
        /*0178*/ 	.word	0x00000040
        /*017c*/ 	.short	0x0100
        /*017e*/ 	.byte	0x06
	.zero		1


	//   ....[9]....
        /*0180*/ 	.word	0x00000420
        /*0184*/ 	.word	0x000000ff
        /*0188*/ 	.word	0x00000048
        /*018c*/ 	.short	0x0100
        /*018e*/ 	.byte	0x06
	.zero		1


	//   ....[10]....
        /*0190*/ 	.word	0x000007d0
        /*0194*/ 	.word	0x000000ff
        /*0198*/ 	.word	0x00000018
        /*019c*/ 	.short	0x010a
        /*019e*/ 	.byte	0x05
	.zero		1


	//   ....[11]....
        /*01a0*/ 	.word	0x000008e0
        /*01a4*/ 	.word	0x000000ff
        /*01a8*/ 	.word	0x00000018
        /*01ac*/ 	.short	0x010a
        /*01ae*/ 	.byte	0x09
	.zero		1


	//   ....[12]....
        /*01b0*/ 	.word	0x00000a00
        /*01b4*/ 	.word	0x000000ff
        /*01b8*/ 	.word	0x00000018
        /*01bc*/ 	.short	0x010a
        /*01be*/ 	.byte	0x1a
	.zero		1


	//   ....[13]....
        /*01c0*/ 	.word	0x00000cc0
        /*01c4*/ 	.word	0x000000ff
        /*01c8*/ 	.word	0x00000018
        /*01cc*/ 	.short	0x010a
        /*01ce*/ 	.byte	0x04
	.zero		1


	//   ....[14]....
        /*01d0*/ 	.word	0x00001010
        /*01d4*/ 	.word	0x000000ff
        /*01d8*/ 	.word	0x00000000
        /*01dc*/ 	.short	0x010a
        /*01de*/ 	.byte	0x06
	.zero		1


	//   ....[15]....
        /*01e0*/ 	.word	0x00001030
        /*01e4*/ 	.word	0x000000ff
        /*01e8*/ 	.word	0x00000040
        /*01ec*/ 	.short	0x010a
        /*01ee*/ 	.byte	0x07
	.zero		1


	//   ....[16]....
        /*01f0*/ 	.word	0x000011c0
        /*01f4*/ 	.word	0x000000ff
        /*01f8*/ 	.word	0x00000000
        /*01fc*/ 	.short	0x010a
        /*01fe*/ 	.byte	0x05
	.zero		1


	//   ....[17]....
        /*0200*/ 	.word	0x00001340
        /*0204*/ 	.word	0x000000ff
        /*0208*/ 	.word	0x00000000
        /*020c*/ 	.short	0x010a
        /*020e*/ 	.byte	0x06
	.zero		1


	//   ....[18]....
        /*0210*/ 	.word	0x000014d0
        /*0214*/ 	.word	0x000000ff
        /*0218*/ 	.word	0x00000040
        /*021c*/ 	.short	0x010a
        /*021e*/ 	.byte	0x04
	.zero		1


	//   ....[19]....
        /*0220*/ 	.word	0x00001d60
        /*0224*/ 	.word	0x000000ff
        /*0228*/ 	.word	0x00000030
        /*022c*/ 	.short	0x010a
        /*022e*/ 	.byte	0x0b
	.zero		1


	//   ....[20]....
        /*0230*/ 	.word	0x00003660
        /*0234*/ 	.word	0x000000ff
        /*0238*/ 	.word	0x00000040
        /*023c*/ 	.short	0x0101
        /*023e*/ 	.byte	0x0b
	.zero		1


	//   ....[21]....
        /*0240*/ 	.word	0x00003b80
        /*0244*/ 	.word	0x00000000
        /*0248*/ 	.word	0x00000018
        /*024c*/ 	.short	0x010a
        /*024e*/ 	.byte	0xff
	.zero		1


	//   ....[22]....
        /*0250*/ 	.word	0x00003c00
        /*0254*/ 	.word	0x00000000
        /*0258*/ 	.word	0x00000018
        /*025c*/ 	.short	0x010a
        /*025e*/ 	.byte	0xff
	.zero		1


	//   ....[23]....
        /*0260*/ 	.word	0x00003c80
        /*0264*/ 	.word	0x00000000
        /*0268*/ 	.word	0x00000040
        /*026c*/ 	.short	0x010a
        /*026e*/ 	.byte	0xff
	.zero		1


	//   ....[24]....
        /*0270*/ 	.word	0x00003d00
        /*0274*/ 	.word	0x00000000
        /*0278*/ 	.word	0x00000000
        /*027c*/ 	.short	0x010a
        /*027e*/ 	.byte	0xff
	.zero		1


	//   ....[25]....
        /*0280*/ 	.word	0x00003d70
        /*0284*/ 	.word	0x00000000
        /*0288*/ 	.word	0x00000040
        /*028c*/ 	.short	0x010a
        /*028e*/ 	.byte	0xff
	.zero		1


	//   ....[26]....
        /*0290*/ 	.word	0x00003de0
        /*0294*/ 	.word	0x00000004
        /*0298*/ 	.word	0x00000030
        /*029c*/ 	.short	0x010a
        /*029e*/ 	.byte	0xff
	.zero		1


	//----- nvinfo : EIATTR_NUM_MBARRIERS
	.align		4
.L_44:
        /*02a0*/ 	.byte	0x03, 0x38
        /*02a2*/ 	.short	0x000a


	//----- nvinfo : EIATTR_EXIT_INSTR_OFFSETS
	.align		4
        /*02a4*/ 	.byte	0x04, 0x1c
        /*02a6*/ 	.short	(.L_46 - .L_45)


	//   ....[0]....
.L_45:
        /*02a8*/ 	.word	0x00001500


	//   ....[1]....
        /*02ac*/ 	.word	0x00003b40


	//----- nvinfo : EIATTR_REQNTID
	.align		4
.L_46:
        /*02b0*/ 	.byte	0x04, 0x10
        /*02b2*/ 	.short	(.L_48 - .L_47)
.L_47:
        /*02b4*/ 	.word	0x000000c0
        /*02b8*/ 	.word	0x00000001
        /*02bc*/ 	.word	0x00000001


	//----- nvinfo : EIATTR_CRS_STACK_SIZE
	.align		4
.L_48:
        /*02c0*/ 	.byte	0x04, 0x1e
        /*02c2*/ 	.short	(.L_50 - .L_49)
.L_49:
        /*02c4*/ 	.word	0x00000000


	//----- nvinfo : EIATTR_CBANK_PARAM_SIZE
	.align		4
.L_50:
        /*02c8*/ 	.byte	0x03, 0x19
        /*02ca*/ 	.short	0x0268


	//----- nvinfo : EIATTR_PARAM_CBANK
	.align		4
        /*02cc*/ 	.byte	0x04, 0x0a
        /*02ce*/ 	.short	(.L_52 - .L_51)
	.align		4
.L_51:
        /*02d0*/ 	.word	index@(.nv.constant0.kernel_cutlass_kernel_cudnngemm_swigludense_gemm_persistent_swigluPersistentDenseGemmKernel_object_at__TiledMMA_ThrLayoutVMNK11110000_PermutationMNK____MMAAtom_ThrID10_ShapeMNK12825632_TV_0)
        /*02d4*/ 	.short	0x0380
        /*02d6*/ 	.short	0x0268


	//----- nvinfo : EIATTR_SW_WAR
	.align		4
.L_52:
        /*02d8*/ 	.byte	0x04, 0x36
        /*02da*/ 	.short	(.L_54 - .L_53)
.L_53:
        /*02dc*/ 	.word	0x00000008
.L_54:


//--------------------- .nv.compat                --------------------------
	.section	.nv.compat,"",@"SHT_CUDA_COMPAT_INFO"
	.align	4
        /*0000*/ 	.byte	0x02, 0x02, 0x02, 0x00, 0x02, 0x05, 0x05, 0x00, 0x02, 0x03, 0x01, 0x00, 0x02, 0x06, 0x01, 0x00


//--------------------- .nv.callgraph             --------------------------
	.section	.nv.callgraph,"",@"SHT_CUDA_CALLGRAPH"
	.align	4
	.sectionentsize	8
	.align		4
        /*0000*/ 	.word	0x00000000
	.align		4
        /*0004*/ 	.word	0xffffffff
	.align		4
        /*0008*/ 	.word	0x00000000
	.align		4
        /*000c*/ 	.word	0xfffffffe
	.align		4
        /*0010*/ 	.word	0x00000000
	.align		4
        /*0014*/ 	.word	0xfffffffd
	.align		4
        /*0018*/ 	.word	0x00000000
	.align		4
        /*001c*/ 	.word	0xfffffffc


//--------------------- .text.kernel_cutlass_kernel_cudnngemm_swigludense_gemm_persistent_swigluPersistentDenseGemmKernel_object_at__TiledMMA_ThrLayoutVMNK11110000_PermutationMNK____MMAAtom_ThrID10_ShapeMNK12825632_TV_0 --------------------------
	.section	.text.kernel_cutlass_kernel_cudnngemm_swigludense_gemm_persistent_swigluPersistentDenseGemmKernel_object_at__TiledMMA_ThrLayoutVMNK11110000_PermutationMNK____MMAAtom_ThrID10_ShapeMNK12825632_TV_0,"ax",@progbits
	.align	128
        .global         kernel_cutlass_kernel_cudnngemm_swigludense_gemm_persistent_swigluPersistentDenseGemmKernel_object_at__TiledMMA_ThrLayoutVMNK11110000_PermutationMNK____MMAAtom_ThrID10_ShapeMNK12825632_TV_0
        .type           kernel_cutlass_kernel_cudnngemm_swigludense_gemm_persistent_swigluPersistentDenseGemmKernel_object_at__TiledMMA_ThrLayoutVMNK11110000_PermutationMNK____MMAAtom_ThrID10_ShapeMNK12825632_TV_0,@function
        .size           kernel_cutlass_kernel_cudnngemm_swigludense_gemm_persistent_swigluPersistentDenseGemmKernel_object_at__TiledMMA_ThrLayoutVMNK11110000_PermutationMNK____MMAAtom_ThrID10_ShapeMNK12825632_TV_0,(.L_x_45 - kernel_cutlass_kernel_cudnngemm_swigludense_gemm_persistent_swigluPersistentDenseGemmKernel_object_at__TiledMMA_ThrLayoutVMNK11110000_PermutationMNK____MMAAtom_ThrID10_ShapeMNK12825632_TV_0)
        .other          kernel_cutlass_kernel_cudnngemm_swigludense_gemm_persistent_swigluPersistentDenseGemmKernel_object_at__TiledMMA_ThrLayoutVMNK11110000_PermutationMNK____MMAAtom_ThrID10_ShapeMNK12825632_TV_0,@"STO_CUDA_ENTRY STV_DEFAULT"
kernel_cutlass_kernel_cudnngemm_swigludense_gemm_persistent_swigluPersistentDenseGemmKernel_object_at__TiledMMA_ThrLayoutVMNK11110000_PermutationMNK____MMAAtom_ThrID10_ShapeMNK12825632_TV_0:
.text.kernel_cutlass_kernel_cudnngemm_swigludense_gemm_persistent_swigluPersistentDenseGemmKernel_object_at__TiledMMA_ThrLayoutVMNK11110000_PermutationMNK____MMAAtom_ThrID10_ShapeMNK12825632_TV_0:
[----:B------:R-:W1:Y:S01]  /*0000*/  LDC R1, c[0x0][0x37c] ;  /* 0x0000df00ff017b82 */ /* 0x000e620000000800 */
[----:B------:R-:W2:Y:S01]  /*0010*/  S2R R3, SR_TID.X ;  /* 0x0000000000037919 */ /* 0x000ea20000002100 */
[----:B------:R-:W3:Y:S01]  /*0020*/  LDCU.U8 UR5, c[0x0][0x382] ;  /* 0x00007040ff0577ac */ /* 0x000ee20008000000 */
[----:B------:R-:W4:Y:S01]  /*0030*/  LDCU.U8 UR4, c[0x0][0x381] ;  /* 0x00007020ff0477ac */ /* 0x000f220008000000 */
[----:B---3--:R-:W-:Y:S02]  /*0040*/  ULOP3.LUT UR5, UR5, 0x1, URZ, 0xc0, !UPT ;  /* 0x0000000105057892 */ /* 0x008fe4000f8ec0ff */
[----:B----4-:R-:W-:Y:S02]  /*0050*/  ULOP3.LUT UR4, UR4, 0x1, URZ, 0xc0, !UPT ;  /* 0x0000000104047892 */ /* 0x010fe4000f8ec0ff */
[----:B------:R-:W-:Y:S02]  /*0060*/  UISETP.NE.U32.AND UP5, UPT, UR5, 0x1, UPT ;  /* 0x000000010500788c */ /* 0x000fe4000bfa5070 */
[----:B------:R-:W-:Y:S01]  /*0070*/  UISETP.NE.U32.AND UP4, UPT, UR4, 0x1, UPT ;  /* 0x000000010400788c */ /* 0x000fe2000bf85070 */
[----:B--2---:R-:W-:-:S04]  /*0080*/  SHF.R.U32.HI R5, RZ, 0x5, R3 ;  /* 0x00000005ff057819 */ /* 0x004fc80000011603 */
[----:B------:R-:W-:-:S13]  /*0090*/  ISETP.NE.AND P1, PT, R5, 0x5, PT ;  /* 0x000000050500780c */ /* 0x000fda0003f25270 */
[----:B-1----:R-:W-:Y:S05]  /*00a0*/  @P1 BRA `(.L_x_0) ;  /* 0x00000000003c1947 */ /* 0x002fea0003800000 */
[----:B------:R-:W1:Y:S02]  /*00b0*/  LDCU.64 UR4, c[0x0][0x348] ;  /* 0x00006900ff0477ac */ /* 0x000e640008000a00 */
[----:B-1----:R-:W-:Y:S02]  /*00c0*/  UIADD3 UR10, UP3, UPT, UR4, 0x40, URZ ;  /* 0x00000040040a7890 */ /* 0x002fe4000ff7e0ff */
[----:B------:R-:W-:Y:S02]  /*00d0*/  UIADD3 UR8, UP2, UPT, UR4, 0xc0, URZ ;  /* 0x000000c004087890 */ /* 0x000fe4000ff5e0ff */
[----:B------:R-:W-:Y:S02]  /*00e0*/  UIADD3 UR6, UP1, UPT, UR4, 0x140, URZ ;  /* 0x0000014004067890 */ /* 0x000fe4000ff3e0ff */
[----:B------:R-:W-:Y:S02]  /*00f0*/  UIADD3 UR4, UP0, UPT, UR4, 0x1c0, URZ ;  /* 0x000001c004047890 */ /* 0x000fe4000ff1e0ff */
[----:B------:R-:W-:-:S02]  /*0100*/  UIADD3.X UR11, UPT, UPT, URZ, UR5, URZ, UP3, !UPT ;  /* 0x00000005ff0b7290 */ /* 0x000fc40009ffe4ff */
[----:B------:R-:W-:Y:S02]  /*0110*/  UIADD3.X UR9, UPT, UPT, URZ, UR5, URZ, UP2, !UPT ;  /* 0x00000005ff097290 */ /* 0x000fe400097fe4ff */
[----:B------:R-:W-:Y:S02]  /*0120*/  UIADD3.X UR7, UPT, UPT, URZ, UR5, URZ, UP1, !UPT ;  /* 0x00000005ff077290 */ /* 0x000fe40008ffe4ff */
[----:B------:R-:W-:Y:S02]  /*0130*/  UIADD3.X UR5, UPT, UPT, URZ, UR5, URZ, UP0, !UPT ;  /* 0x00000005ff057290 */ /* 0x000fe400087fe4ff */
[----:B------:R-:W-:Y:S01]  /*0140*/  UPLOP3.LUT UP2, UPT, UPT, UPT, UPT, 0x40, 0x4 ;  /* 0x000000000004789c */ /* 0x000fe20003f4e870 */
[----:B------:R1:W-:Y:S02]  /*0150*/  UTMACCTL.PF [UR10] ;  /* 0x000000000a0079b9 */ /* 0x0003e40008040000 */
[----:B------:R1:W-:Y:S02]  /*0160*/  UTMACCTL.PF [UR8] ;  /* 0x00000000080079b9 */ /* 0x0003e40008040000 */
[----:B------:R1:W-:Y:S02]  /*0170*/  UTMACCTL.PF [UR6] ;  /* 0x00000000060079b9 */ /* 0x0003e40008040000 */
[----:B------:R1:W-:Y:S02]  /*0180*/  UTMACCTL.PF [UR4] ;  /* 0x00000000040079b9 */ /* 0x0003e40008040000 */
[----:B-1----:R-:W-:Y:S05]  /*0190*/  BRA `(.L_x_1) ;  /* 0x00000000004c7947 */ /* 0x002fea0003800000 */
.L_x_0:
[----:B------:R-:W-:Y:S01]  /*01a0*/  ISETP.NE.AND P0, PT, R5, RZ, PT ;  /* 0x000000ff0500720c */ /* 0x000fe20003f05270 */
[----:B------:R-:W-:-:S12]  /*01b0*/  UPLOP3.LUT UP2, UPT, UPT, UPT, UPT, 0x40, 0x4 ;  /* 0x000000000004789c */ /* 0x000fd80003f4e870 */
[----:B------:R-:W-:Y:S05]  /*01c0*/  @P0 BRA `(.L_x_1) ;  /* 0x0000000000400947 */ /* 0x000fea0003800000 */
[----:B------:R-:W1:Y:S01]  /*01d0*/  S2UR UR5, SR_CgaCtaId ;  /* 0x00000000000579c3 */ /* 0x000e620000008800 */
[----:B------:R-:W-:Y:S01]  /*01e0*/  UMOV UR6, 0x400 ;  /* 0x0000040000067882 */ /* 0x000fe20000000000 */
[----:B------:R-:W-:Y:S01]  /*01f0*/  UMOV UR4, 0x1 ;  /* 0x0000000100047882 */ /* 0x000fe20000000000 */
[----:B------:R-:W-:Y:S02]  /*0200*/  UPLOP3.LUT UP2, UPT, UPT, UPT, UPT, 0x80, 0x8 ;  /* 0x000000000008789c */ /* 0x000fe40003f4f070 */
[----:B-1----:R-:W-:Y:S02]  /*0210*/  ULEA UR5, UR5, UR6, 0x18 ;  /* 0x0000000605057291 */ /* 0x002fe4000f8ec0ff */
[----:B------:R-:W-:-:S04]  /*0220*/  UIADD3 UR6, UPT, UPT, -UR4, 0x100000, URZ ;  /* 0x0010000004067890 */ /* 0x000fc8000fffe1ff */
[----:B------:R-:W-:Y:S02]  /*0230*/  USHF.L.U32 UR7, UR6, 0xb, URZ ;  /* 0x0000000b06077899 */ /* 0x000fe400080006ff */
[----:B------:R-:W-:Y:S01]  /*0240*/  USHF.L.U32 UR6, UR6, 0x1, URZ ;  /* 0x0000000106067899 */ /* 0x000fe200080006ff */
[----:B------:R-:W1:Y:S11]  /*0250*/  FENCE.VIEW.ASYNC.S ;  /* 0x00000000000073c6 */ /* 0x000e760000000000 */
[----:B-1----:R1:W2:Y:S01]  /*0260*/  SYNCS.EXCH.64 URZ, [UR5], UR6 ;  /* 0x0000000605ff75b2 */ /* 0x0022a20008000100 */
[----:B------:R1:W3:Y:S01]  /*0270*/  SYNCS.EXCH.64 URZ, [UR5+0x8], UR6 ;  /* 0x0000080605ff75b2 */ /* 0x0002e20008000100 */
[----:B------:R1:W4:Y:S01]  /*0280*/  SYNCS.EXCH.64 URZ, [UR5+0x10], UR6 ;  /* 0x0000100605ff75b2 */ /* 0x0003220008000100 */
[----:B------:R1:W5:Y:S01]  /*0290*/  SYNCS.EXCH.64 URZ, [UR5+0x18], UR6 ;  /* 0x0000180605ff75b2 */ /* 0x0003620008000100 */
[----:B------:R1:W1:Y:S01]  /*02a0*/  SYNCS.EXCH.64 URZ, [UR5+0x20], UR6 ;  /* 0x0000200605ff75b2 */ /* 0x0002620008000100 */
[----:B------:R1:W1:Y:S01]  /*02b0*/  SYNCS.EXCH.64 URZ, [UR5+0x28], UR6 ;  /* 0x0000280605ff75b2 */ /* 0x0002620008000100 */
[----:B------:R-:W-:Y:S01]  /*02c0*/  NOP ;  /* 0x0000000000007918 */ /* 0x000fe20000000000 */
.L_x_1:
[----:B------:R-:W-:Y:S01]  /*02d0*/  NOP ;  /* 0x0000000000007918 */ /* 0x000fe20000000000 */
[----:B------:R-:W5:Y:S01]  /*02e0*/  LDCU.U8 UR20, c[0x0][0x5c8] ;  /* 0x0000b900ff1477ac */ /* 0x000f620008000000 */
[----:B------:R-:W4:Y:S01]  /*02f0*/  LDCU.U8 UR19, c[0x0][0x5c9] ;  /* 0x0000b920ff1377ac */ /* 0x000f220008000000 */
[----:B------:R-:W3:Y:S02]  /*0300*/  LDCU.U8 UR18, c[0x0][0x5d4] ;  /* 0x0000ba80ff1277ac */ /* 0x000ee40008000000 */
[----:B-12345:R-:W-:Y:S06]  /*0310*/  BAR.SYNC.DEFER_BLOCKING 0x0 ;  /* 0x0000000000007b1d */ /* 0x03efec0000010000 */
[----:B------:R-:W-:Y:S05]  /*0320*/  BRA.U !UP2, `(.L_x_2) ;  /* 0x000000010a447547 */ /* 0x000fea000b800000 */
[----:B------:R-:W1:Y:S01]  /*0330*/  S2UR UR6, SR_CgaCtaId ;  /* 0x00000000000679c3 */ /* 0x000e620000008800 */
[----:B------:R-:W-:Y:S01]  /*0340*/  UMOV UR7, 0x400 ;  /* 0x0000040000077882 */ /* 0x000fe20000000000 */
[----:B------:R-:W-:Y:S01]  /*0350*/  UMOV UR5, 0x1 ;  /* 0x0000000100057882 */ /* 0x000fe20000000000 */
[----:B------:R-:W-:Y:S01]  /*0360*/  UMOV UR4, 0x4 ;  /* 0x0000000400047882 */ /* 0x000fe20000000000 */
[----:B------:R-:W-:-:S04]  /*0370*/  UIADD3 UR8, UPT, UPT, -UR5, 0x100000, URZ ;  /* 0x0010000005087890 */ /* 0x000fc8000fffe1ff */
[----:B------:R-:W-:Y:S02]  /*0380*/  USHF.L.U32 UR9, UR8, 0xb, URZ ;  /* 0x0000000b08097899 */ /* 0x000fe400080006ff */
[----:B------:R-:W-:Y:S02]  /*0390*/  USHF.L.U32 UR8, UR8, 0x1, URZ ;  /* 0x0000000108087899 */ /* 0x000fe400080006ff */
[----:B------:R-:W-:-:S04]  /*03a0*/  UIADD3 UR4, UPT, UPT, -UR4, 0x100000, URZ ;  /* 0x0010000004047890 */ /* 0x000fc8000fffe1ff */
[----:B------:R-:W-:Y:S02]  /*03b0*/  USHF.L.U32 UR5, UR4, 0xb, URZ ;  /* 0x0000000b04057899 */ /* 0x000fe400080006ff */
[----:B------:R-:W-:Y:S02]  /*03c0*/  USHF.L.U32 UR4, UR4, 0x1, URZ ;  /* 0x0000000104047899 */ /* 0x000fe400080006ff */
[----:B-1----:R-:W-:Y:S01]  /*03d0*/  ULEA UR6, UR6, UR7, 0x18 ;  /* 0x0000000706067291 */ /* 0x002fe2000f8ec0ff */
[----:B------:R-:W1:Y:S11]  /*03e0*/  FENCE.VIEW.ASYNC.S ;  /* 0x00000000000073c6 */ /* 0x000e760000000000 */
[----:B-1----:R1:W2:Y:S01]  /*03f0*/  SYNCS.EXCH.64 URZ, [UR6+0x30], UR8 ;  /* 0x0000300806ff75b2 */ /* 0x0022a20008000100 */
[----:B------:R1:W3:Y:S01]  /*0400*/  SYNCS.EXCH.64 URZ, [UR6+0x38], UR8 ;  /* 0x0000380806ff75b2 */ /* 0x0002e20008000100 */
[----:B------:R1:W4:Y:S01]  /*0410*/  SYNCS.EXCH.64 URZ, [UR6+0x40], UR4 ;  /* 0x0000400406ff75b2 */ /* 0x0003220008000100 */
[----:B------:R1:W5:Y:S01]  /*0420*/  SYNCS.EXCH.64 URZ, [UR6+0x48], UR4 ;  /* 0x0000480406ff75b2 */ /* 0x0003620008000100 */
[----:B------:R-:W-:Y:S01]  /*0430*/  NOP ;  /* 0x0000000000007918 */ /* 0x000fe20000000000 */
.L_x_2:
[----:B------:R-:W-:Y:S01]  /*0440*/  NOP ;  /* 0x0000000000007918 */ /* 0x000fe20000000000 */
[----:B--2345:R-:W-:Y:S06]  /*0450*/  BAR.SYNC.DEFER_BLOCKING 0x0 ;  /* 0x0000000000007b1d */ /* 0x03cfec0000010000 */
[----:B------:R-:W2:Y:S01]  /*0460*/  LDCU.U8 UR17, c[0x0][0x5d5] ;  /* 0x0000baa0ff1177ac */ /* 0x000ea20008000000 */
[----:B------:R-:W3:Y:S01]  /*0470*/  LDCU.U8 UR16, c[0x0][0x5e0] ;  /* 0x0000bc00ff1077ac */ /* 0x000ee20008000000 */
[----:B------:R-:W4:Y:S01]  /*0480*/  LDCU.U8 UR15, c[0x0][0x5e1] ;  /* 0x0000bc20ff0f77ac */ /* 0x000f220008000000 */
[----:B------:R-:W-:Y:S01]  /*0490*/  NOP ;  /* 0x0000000000007918 */ /* 0x000fe20000000000 */
[----:B------:R-:W-:Y:S06]  /*04a0*/  BAR.SYNC.DEFER_BLOCKING 0x0, 0xc0 ;  /* 0x0003000000007b1d */ /* 0x000fec0000010000 */
[----:B------:R-:W-:Y:S05]  /*04b0*/  @P1 BRA `(.L_x_3) ;  /* 0x0000000800141947 */ /* 0x000fea0003800000 */
[----:B------:R-:W5:Y:S01]  /*04c0*/  S2UR UR22, SR_CTAID.Z ;  /* 0x00000000001679c3 */ /* 0x000f620000002700 */
[----:B------:R-:W-:Y:S01]  /*04d0*/  UMOV UR21, 0x1 ;  /* 0x0000000100157882 */ /* 0x000fe20000000000 */
[----:B------:R-:W-:Y:S01]  /*04e0*/  UMOV UR14, URZ ;  /* 0x000000ff000e7c82 */ /* 0x000fe20008000000 */
[----:B-----5:R-:W-:-:S09]  /*04f0*/  UISETP.GT.U32.AND UP0, UPT, UR22, 0x1ff, UPT ;  /* 0x000001ff1600788c */ /* 0x020fd2000bf04070 */
[----:B------:R-:W-:Y:S05]  /*0500*/  BRA.U UP0, `(.L_x_4) ;  /* 0x0000000500b47547 */ /* 0x000fea000b800000 */
[----:B-1----:R-:W1:Y:S01]  /*0510*/  LDCU.64 UR4, c[0x0][0x5c0] ;  /* 0x0000b800ff0477ac */ /* 0x002e620008000a00 */
[----:B------:R-:W5:Y:S01]  /*0520*/  LDCU UR9, c[0x0][0x374] ;  /* 0x00006e80ff0977ac */ /* 0x000f620008000800 */
[----:B------:R-:W5:Y:S01]  /*0530*/  LDCU UR8, c[0x0][0x370] ;  /* 0x00006e00ff0877ac */ /* 0x000f620008000800 */
[----:B------:R-:W4:Y:S01]  /*0540*/  LDCU.64 UR24, c[0x0][0x348] ;  /* 0x00006900ff1877ac */ /* 0x000f220008000a00 */
[----:B------:R-:W-:Y:S01]  /*0550*/  UMOV UR14, URZ ;  /* 0x000000ff000e7c82 */ /* 0x000fe20008000000 */
[----:B------:R-:W-:Y:S01]  /*0560*/  UMOV UR21, 0x1 ;  /* 0x0000000100157882 */ /* 0x000fe20000000000 */
[----:B-1----:R-:W-:-:S04]  /*0570*/  UIMAD.WIDE.U32 UR6, UR22, UR5, URZ ;  /* 0x00000005160672a5 */ /* 0x002fc8000f8e00ff */
[----:B------:R-:W-:-:S04]  /*0580*/  UIADD3 UR5, UPT, UPT, UR22, -UR7, URZ ;  /* 0x8000000716057290 */ /* 0x000fc8000fffe0ff */
[----:B------:R-:W-:Y:S02]  /*0590*/  USHF.R.U32.HI UR5, URZ, UR20, UR5 ;  /* 0x00000014ff057299 */ /* 0x000fe40008011605 */
[----:B-----5:R-:W-:Y:S01]  /*05a0*/  UIMAD UR8, UR9, UR8, URZ ;  /* 0x00000008090872a4 */ /* 0x020fe2000f8e02ff */
[----:B------:R-:W1:Y:S01]  /*05b0*/  LDCU UR6, c[0x0][0x5d0] ;  /* 0x0000ba00ff0677ac */ /* 0x000e620008000800 */
[----:B------:R-:W-:-:S04]  /*05c0*/  UIADD3 UR5, UPT, UPT, UR7, UR5, URZ ;  /* 0x0000000507057290 */ /* 0x000fc8000fffe0ff */
[----:B------:R-:W-:-:S04]  /*05d0*/  USHF.R.U32.HI UR11, URZ, UR19, UR5 ;  /* 0x00000013ff0b7299 */ /* 0x000fc80008011605 */
[----:B------:R-:W-:-:S04]  /*05e0*/  UIADD3 UR11, UPT, UPT, -UR11, URZ, URZ ;  /* 0x000000ff0b0b7290 */ /* 0x000fc8000fffe1ff */
[----:B------:R-:W-:Y:S01]  /*05f0*/  UIMAD UR11, UR11, UR4, UR22 ;  /* 0x000000040b0b72a4 */ /* 0x000fe2000f8e0216 */
[----:B------:R-:W5:Y:S03]  /*0600*/  LDCU.64 UR4, c[0x0][0x5d8] ;  /* 0x0000bb00ff0477ac */ /* 0x000f660008000a00 */
[----:B-1----:R-:W-:-:S04]  /*0610*/  UIMAD.WIDE.U32 UR6, UR11, UR6, URZ ;  /* 0x000000060b0672a5 */ /* 0x002fc8000f8e00ff */
[----:B------:R-:W-:-:S04]  /*0620*/  UIADD3 UR6, UPT, UPT, UR11, -UR7, URZ ;  /* 0x800000070b067290 */ /* 0x000fc8000fffe0ff */
[----:B------:R-:W-:-:S04]  /*0630*/  USHF.R.U32.HI UR6, URZ, UR18, UR6 ;  /* 0x00000012ff067299 */ /* 0x000fc80008011606 */
[----:B------:R-:W-:-:S04]  /*0640*/  UIADD3 UR6, UPT, UPT, UR7, UR6, URZ ;  /* 0x0000000607067290 */ /* 0x000fc8000fffe0ff */
[----:B--2---:R-:W-:-:S04]  /*0650*/  USHF.R.U32.HI UR6, URZ, UR17, UR6 ;  /* 0x00000011ff067299 */ /* 0x004fc80008011606 */
[----:B-----5:R-:W-:-:S07]  /*0660*/  UIMAD.WIDE.U32 UR12, UR6, UR5, URZ ;  /* 0x00000005060c72a5 */ /* 0x020fce000f8e00ff */
[----:B------:R-:W-:Y:S02]  /*0670*/  UMOV UR5, UR13 ;  /* 0x0000000d00057c82 */ /* 0x000fe40008000000 */
[----:B------:R-:W-:Y:S02]  /*0680*/  UIADD3 UR7, UPT, UPT, UR6, -UR5, URZ ;  /* 0x8000000506077290 */ /* 0x000fe4000fffe0ff */
[----:B------:R-:W1:Y:S01]  /*0690*/  S2UR UR12, SR_CgaCtaId ;  /* 0x00000000000c79c3 */ /* 0x000e620000008800 */
[----:B------:R-:W2:Y:S01]  /*06a0*/  LDCU UR13, c[0x0][0x378] ;  /* 0x00006f00ff0d77ac */ /* 0x000ea20008000800 */
[----:B---3--:R-:W-:-:S04]  /*06b0*/  USHF.R.U32.HI UR7, URZ, UR16, UR7 ;  /* 0x00000010ff077299 */ /* 0x008fc80008011607 */
[----:B------:R-:W-:Y:S01]  /*06c0*/  UIADD3 UR7, UPT, UPT, UR5, UR7, URZ ;  /* 0x0000000705077290 */ /* 0x000fe2000fffe0ff */
[----:B------:R-:W3:Y:S03]  /*06d0*/  LDCU UR5, c[0x0][0x5cc] ;  /* 0x0000b980ff0577ac */ /* 0x000ee60008000800 */
[----:B----4-:R-:W-:-:S04]  /*06e0*/  USHF.R.U32.HI UR7, URZ, UR15, UR7 ;  /* 0x0000000fff077299 */ /* 0x010fc80008011607 */
[----:B------:R-:W-:Y:S02]  /*06f0*/  UIADD3 UR7, UPT, UPT, -UR7, URZ, URZ ;  /* 0x000000ff07077290 */ /* 0x000fe4000fffe1ff */
[----:B--2---:R-:W-:Y:S02]  /*0700*/  UIMAD UR13, UR8, UR13, URZ ;  /* 0x0000000d080d72a4 */ /* 0x004fe4000f8e02ff */
[----:B------:R-:W-:Y:S02]  /*0710*/  UIMAD UR7, UR7, UR4, UR6 ;  /* 0x00000004070772a4 */ /* 0x000fe4000f8e0206 */
[----:B------:R-:W-:Y:S01]  /*0720*/  UIADD3 UR6, UPT, UPT, -UR6, URZ, URZ ;  /* 0x000000ff06067290 */ /* 0x000fe2000fffe1ff */
[----:B------:R-:W-:Y:S02]  /*0730*/  UMOV UR4, 0x400 ;  /* 0x0000040000047882 */ /* 0x000fe40000000000 */
[----:B-1----:R-:W-:Y:S02]  /*0740*/  ULEA UR12, UR12, UR4, 0x18 ;  /* 0x000000040c0c7291 */ /* 0x002fe4000f8ec0ff */
[----:B---3--:R-:W-:-:S12]  /*0750*/  UIMAD UR11, UR6, UR5, UR11 ;  /* 0x00000005060b72a4 */ /* 0x008fd8000f8e020b */
.L_x_8:
[----:B------:R-:W-:Y:S01]  /*0760*/  USHF.L.U32 UR4, UR21, 0x1f, URZ ;  /* 0x0000001f15047899 */ /* 0x000fe200080006ff */
[----:B------:R-:W-:Y:S01]  /*0770*/  HFMA2 R2, -RZ, RZ, 0, -2 ;  /* 0x0000c000ff027431 */ /* 0x000fe200000001ff */
[----:B------:R-:W-:Y:S02]  /*0780*/  ULEA UR5, UR14, UR12, 0x3 ;  /* 0x0000000c0e057291 */ /* 0x000fe4000f8e18ff */
[----:B------:R-:W-:Y:S02]  /*0790*/  UIADD3 UR30, UP1, UPT, UR24, 0x40, URZ ;  /* 0x00000040181e7890 */ /* 0x000fe4000ff3e0ff */
[----:B------:R-:W-:Y:S01]  /*07a0*/  MOV R0, UR4 ;  /* 0x0000000400007c02 */ /* 0x000fe20008000f00 */
[----:B------:R-:W-:Y:S02]  /*07b0*/  UIADD3 UR28, UP0, UPT, UR24, 0xc0, URZ ;  /* 0x000000c0181c7890 */ /* 0x000fe4000ff1e0ff */
[----:B------:R-:W-:Y:S02]  /*07c0*/  USHF.L.U32 UR11, UR11, 0x7, URZ ;  /* 0x000000070b0b7899 */ /* 0x000fe400080006ff */
[----:B----4-:R1:W2:Y:S01]  /*07d0*/  SYNCS.PHASECHK.TRANS64.TRYWAIT P2, [UR5+0x18], R0 ;  /* 0x00001800ff0075a7 */ /* 0x0102a20008041105 */
[----:B------:R-:W-:-:S02]  /*07e0*/  USHF.L.U32 UR7, UR7, 0x8, URZ ;  /* 0x0000000807077899 */ /* 0x000fc400080006ff */
[----:B------:R-:W-:Y:S02]  /*07f0*/  UIADD3.X UR31, UPT, UPT, URZ, UR25, URZ, UP1, !UPT ;  /* 0x00000019ff1f7290 */ /* 0x000fe40008ffe4ff */
[----:B------:R-:W-:Y:S01]  /*0800*/  UIADD3.X UR29, UPT, UPT, URZ, UR25, URZ, UP0, !UPT ;  /* 0x00000019ff1d7290 */ /* 0x000fe200087fe4ff */
[----:B------:R-:W-:-:S11]  /*0810*/  UMOV UR27, URZ ;  /* 0x000000ff001b7c82 */ /* 0x000fd60008000000 */
.L_x_7:
[----:B---3--:R-:W-:Y:S02]  /*0820*/  UIADD3 UR5, UPT, UPT, UR14, 0x1, URZ ;  /* 0x000000010e057890 */ /* 0x008fe4000fffe0ff */
[----:B------:R-:W-:Y:S02]  /*0830*/  ULEA UR8, UR14, UR12, 0xe ;  /* 0x0000000c0e087291 */ /* 0x000fe4000f8e70ff */
[----:B------:R-:W-:Y:S02]  /*0840*/  UISETP.NE.AND UP1, UPT, UR5, 0x3, UPT ;  /* 0x000000030500788c */ /* 0x000fe4000bf25270 */
[----:B------:R-:W-:Y:S02]  /*0850*/  ULEA UR6, UR14, UR12, 0xf ;  /* 0x0000000c0e067291 */ /* 0x000fe4000f8e78ff */
[----:B------:R-:W-:Y:S02]  /*0860*/  USHF.L.U32 UR10, UR27, 0x7, URZ ;  /* 0x000000071b0a7899 */ /* 0x000fe400080006ff */
[----:B------:R-:W-:-:S02]  /*0870*/  UIADD3 UR8, UPT, UPT, UR8, 0xc400, URZ ;  /* 0x0000c40008087890 */ /* 0x000fc4000fffe0ff */
[----:B------:R-:W-:Y:S02]  /*0880*/  USEL UR4, URZ, 0x1, UP1 ;  /* 0x00000001ff047887 */ /* 0x000fe40008800000 */
[----:B------:R-:W-:Y:S02]  /*0890*/  UISETP.GT.U32.AND UP0, UPT, UR27, 0x1e, UPT ;  /* 0x0000001e1b00788c */ /* 0x000fe4000bf04070 */
[----:B------:R-:W-:Y:S01]  /*08a0*/  ULEA UR9, UR14, UR12, 0x3 ;  /* 0x0000000c0e097291 */ /* 0x000fe2000f8e18ff */
[----:B--2-4-:R-:W-:Y:S11]  /*08b0*/  @P2 BRA `(.L_x_5) ;  /* 0x0000000000102947 */ /* 0x014ff60003800000 */
[----:B------:R-:W-:-:S06]  /*08c0*/  USHF.L.U32 UR14, UR21, 0x1f, URZ ;  /* 0x0000001f150e7899 */ /* 0x000fcc00080006ff */
[----:B-1----:R-:W-:-:S04]  /*08d0*/  MOV R0, UR14 ;  /* 0x0000000e00007c02 */ /* 0x002fc80008000f00 */
[----:B------:R-:W1:Y:S02]  /*08e0*/  SYNCS.PHASECHK.TRANS64.TRYWAIT P0, [UR9+0x18], R0 ;  /* 0x00001800ff0075a7 */ /* 0x000e640008001109 */
[----:B-1----:R-:W-:Y:S05]  /*08f0*/  @!P0 BRA `(.L_x_6) ;  /* 0x0000003000948947 */ /* 0x002fea0003800000 */
.L_x_5:
[----:B------:R-:W-:Y:S02]  /*0900*/  ELECT P1, URZ, PT ;  /* 0x0000000000ff782f */ /* 0x000fe40003820000 */
[----:B------:R-:W-:Y:S01]  /*0910*/  PLOP3.LUT P0, PT, PT, PT, UP0, 0x80, 0x8 ;  /* 0x000000000008781c */ /* 0x000fe20003f0f008 */
[----:B------:R-:W-:Y:S01]  /*0920*/  ULOP3.LUT UR21, UR21, UR4, URZ, 0x3c, !UPT ;  /* 0x0000000415157292 */ /* 0x000fe2000f8e3cff */
[----:B------:R-:W-:Y:S01]  /*0930*/  PLOP3.LUT P2, PT, PT, PT, PT, 0x80, 0x8 ;  /* 0x000000000008781c */ /* 0x000fe20003f4f070 */
[----:B------:R-:W-:Y:S02]  /*0940*/  USEL UR14, UR5, URZ, UP1 ;  /* 0x000000ff050e7287 */ /* 0x000fe40008800000 */
[----:B------:R-:W-:Y:S02]  /*0950*/  UIADD3 UR4, UPT, UPT, UR6, 0x18400, URZ ;  /* 0x0001840006047890 */ /* 0x000fe4000fffe0ff */
[----:B------:R-:W-:Y:S02]  /*0960*/  @!UP0 USHF.L.U32 UR23, UR21, 0x1f, URZ ;  /* 0x0000001f15178899 */ /* 0x000fe400080006ff */
[----:B------:R-:W-:Y:S01]  /*0970*/  @!UP0 ULEA UR26, UR14, UR12, 0x3 ;  /* 0x0000000c0e1a8291 */ /* 0x000fe2000f8e18ff */
[----:B------:R-:W-:Y:S01]  /*0980*/  UMOV UR5, UR9 ;  /* 0x0000000900057c82 */ /* 0x000fe20008000000 */
[----:B------:R-:W-:-:S02]  /*0990*/  UMOV UR6, UR10 ;  /* 0x0000000a00067c82 */ /* 0x000fc40008000000 */
[----:B-1----:R-:W-:Y:S01]  /*09a0*/  IMAD.U32 R0, RZ, RZ, UR23 ;  /* 0x00000017ff007e24 */ /* 0x002fe2000f8e00ff */
[----:B------:R3:W-:Y:S01]  /*09b0*/  @P1 SYNCS.ARRIVE.TRANS64 RZ, [UR9], R2 ;  /* 0x00000002ffff19a7 */ /* 0x0007e20008000009 */
[----:B------:R3:W-:Y:S01]  /*09c0*/  UTMALDG.2D [UR8], [UR30], desc[URZ] ;  /* 0x0000ff081e0075b4 */ /* 0x0007e20008009000 */
[----:B------:R-:W-:-:S04]  /*09d0*/  UIADD3 UR27, UPT, UPT, UR27, 0x1, URZ ;  /* 0x000000011b1b7890 */ /* 0x000fc8000fffe0ff */
[----:B------:R-:W-:Y:S01]  /*09e0*/  UISETP.NE.AND UP0, UPT, UR27, 0x20, UPT ;  /* 0x000000201b00788c */ /* 0x000fe2000bf05270 */
[----:B------:R3:W-:Y:S01]  /*09f0*/  UTMALDG.2D [UR4], [UR28], desc[URZ] ;  /* 0x0000ff041c0075b4 */ /* 0x0007e20008009000 */
[----:B------:R3:W4:Y:S07]  /*0a00*/  @!P0 SYNCS.PHASECHK.TRANS64.TRYWAIT P2, [UR26+0x18], R0 ;  /* 0x00001800ff0085a7 */ /* 0x00072e000804111a */
[----:B------:R-:W-:Y:S05]  /*0a10*/  BRA.U UP0, `(.L_x_7) ;  /* 0xfffffffd00807547 */ /* 0x000fea000b83ffff */
[----:B---3--:R-:W1:Y:S01]  /*0a20*/  LDCU.64 UR4, c[0x0][0x5c0] ;  /* 0x0000b800ff0477ac */ /* 0x008e620008000a00 */
[----:B------:R-:W-:-:S04]  /*0a30*/  UIADD3 UR22, UPT, UPT, UR13, UR22, URZ ;  /* 0x000000160d167290 */ /* 0x000fc8000fffe0ff */
[----:B------:R-:W-:Y:S02]  /*0a40*/  UISETP.GE.AND UP0, UPT, UR22, 0x200, UPT ;  /* 0x000002001600788c */ /* 0x000fe4000bf06270 */
[----:B-1----:R-:W-:Y:S01]  /*0a50*/  UIMAD.WIDE.U32 UR6, UR22, UR5, URZ ;  /* 0x00000005160672a5 */ /* 0x002fe2000f8e00ff */
[----:B------:R-:W1:Y:S03]  /*0a60*/  LDCU UR5, c[0x0][0x5d0] ;  /* 0x0000ba00ff0577ac */ /* 0x000e660008000800 */
[----:B------:R-:W-:-:S04]  /*0a70*/  UIADD3 UR6, UPT, UPT, UR22, -UR7, URZ ;  /* 0x8000000716067290 */ /* 0x000fc8000fffe0ff */
[----:B------:R-:W-:-:S04]  /*0a80*/  USHF.R.U32.HI UR6, URZ, UR20, UR6 ;  /* 0x00000014ff067299 */ /* 0x000fc80008011606 */
[----:B------:R-:W-:-:S04]  /*0a90*/  UIADD3 UR6, UPT, UPT, UR7, UR6, URZ ;  /* 0x0000000607067290 */ /* 0x000fc8000fffe0ff */
[----:B------:R-:W-:-:S04]  /*0aa0*/  USHF.R.U32.HI UR11, URZ, UR19, UR6 ;  /* 0x00000013ff0b7299 */ /* 0x000fc80008011606 */
[----:B------:R-:W-:-:S04]  /*0ab0*/  UIADD3 UR11, UPT, UPT, -UR11, URZ, URZ ;  /* 0x000000ff0b0b7290 */ /* 0x000fc8000fffe1ff */
[----:B------:R-:W-:-:S04]  /*0ac0*/  UIMAD UR11, UR4, UR11, UR22 ;  /* 0x0000000b040b72a4 */ /* 0x000fc8000f8e0216 */
[----:B-1----:R-:W-:Y:S01]  /*0ad0*/  UIMAD.WIDE.U32 UR6, UR11, UR5, URZ ;  /* 0x000000050b0672a5 */ /* 0x002fe2000f8e00ff */
[----:B------:R-:W1:Y:S03]  /*0ae0*/  LDCU.64 UR4, c[0x0][0x5d8] ;  /* 0x0000bb00ff0477ac */ /* 0x000e660008000a00 */
[----:B------:R-:W-:-:S04]  /*0af0*/  UIADD3 UR6, UPT, UPT, UR11, -UR7, URZ ;  /* 0x800000070b067290 */ /* 0x000fc8000fffe0ff */
[----:B------:R-:W-:-:S04]  /*0b00*/  USHF.R.U32.HI UR6, URZ, UR18, UR6 ;  /* 0x00000012ff067299 */ /* 0x000fc80008011606 */
[----:B------:R-:W-:-:S04]  /*0b10*/  UIADD3 UR7, UPT, UPT, UR7, UR6, URZ ;  /* 0x0000000607077290 */ /* 0x000fc8000fffe0ff */
[----:B------:R-:W-:-:S03]  /*0b20*/  USHF.R.U32.HI UR7, URZ, UR17, UR7 ;  /* 0x00000011ff077299 */ /* 0x000fc60008011607 */
[----:B------:R-:W2:Y:S01]  /*0b30*/  LDCU UR6, c[0x0][0x5cc] ;  /* 0x0000b980ff0677ac */ /* 0x000ea20008000800 */
[----:B-1----:R-:W-:Y:S02]  /*0b40*/  UIMAD.WIDE.U32 UR8, UR7, UR5, URZ ;  /* 0x00000005070872a5 */ /* 0x002fe4000f8e00ff */
[----:B------:R-:W-:Y:S02]  /*0b50*/  UIADD3 UR8, UPT, UPT, -UR7, URZ, URZ ;  /* 0x000000ff07087290 */ /* 0x000fe4000fffe1ff */
[----:B------:R-:W-:-:S04]  /*0b60*/  UIADD3 UR5, UPT, UPT, UR7, -UR9, URZ ;  /* 0x8000000907057290 */ /* 0x000fc8000fffe0ff */
[----:B------:R-:W-:-:S04]  /*0b70*/  USHF.R.U32.HI UR5, URZ, UR16, UR5 ;  /* 0x00000010ff057299 */ /* 0x000fc80008011605 */
[----:B------:R-:W-:Y:S02]  /*0b80*/  UIADD3 UR5, UPT, UPT, UR9, UR5, URZ ;  /* 0x0000000509057290 */ /* 0x000fe4000fffe0ff */
[----:B--2---:R-:W-:Y:S02]  /*0b90*/  UIMAD UR11, UR6, UR8, UR11 ;  /* 0x00000008060b72a4 */ /* 0x004fe4000f8e020b */
[----:B------:R-:W-:-:S04]  /*0ba0*/  USHF.R.U32.HI UR5, URZ, UR15, UR5 ;  /* 0x0000000fff057299 */ /* 0x000fc80008011605 */
[----:B------:R-:W-:-:S04]  /*0bb0*/  UIADD3 UR5, UPT, UPT, -UR5, URZ, URZ ;  /* 0x000000ff05057290 */ /* 0x000fc8000fffe1ff */
[----:B------:R-:W-:Y:S01]  /*0bc0*/  UIMAD UR7, UR4, UR5, UR7 ;  /* 0x00000005040772a4 */ /* 0x000fe2000f8e0207 */
[----:B------:R-:W-:Y:S11]  /*0bd0*/  BRA.U !UP0, `(.L_x_8) ;  /* 0xfffffff908e07547 */ /* 0x000ff6000b83ffff */
.L_x_4:
[----:B-1----:R-:W1:Y:S01]  /*0be0*/  S2UR UR4, SR_CgaCtaId ;  /* 0x00000000000479c3 */ /* 0x002e620000008800 */
[----:B------:R-:W-:Y:S02]  /*0bf0*/  UISETP.NE.AND UP0, UPT, UR14, 0x2, UPT ;  /* 0x000000020e00788c */ /* 0x000fe4000bf05270 */
[----:B------:R-:W-:Y:S01]  /*0c00*/  UIADD3 UR5, UPT, UPT, UR14, 0x2, URZ ;  /* 0x000000020e057890 */ /* 0x000fe2000fffe0ff */
[----:B------:R-:W-:-:S03]  /*0c10*/  UMOV UR6, 0x400 ;  /* 0x0000040000067882 */ /* 0x000fc60000000000 */
[----:B------:R-:W-:-:S04]  /*0c20*/  USEL UR5, UR5, 0x1, UP0 ;  /* 0x0000000105057887 */ /* 0x000fc80008000000 */
[----:B------:R-:W-:-:S04]  /*0c30*/  UISETP.NE.AND UP0, UPT, UR5, 0x3, UPT ;  /* 0x000000030500788c */ /* 0x000fc8000bf05270 */
[----:B------:R-:W-:Y:S02]  /*0c40*/  UISETP.EQ.XOR UP1, UPT, UR14, 0x2, !UP0 ;  /* 0x000000020e00788c */ /* 0x000fe4000c722a70 */
[----:B------:R-:W-:Y:S02]  /*0c50*/  USEL UR5, UR5, URZ, UP0 ;  /* 0x000000ff05057287 */ /* 0x000fe40008000000 */
[----:B------:R-:W-:-:S04]  /*0c60*/  USEL UR7, URZ, 0x1, !UP1 ;  /* 0x00000001ff077887 */ /* 0x000fc8000c800000 */
[----:B------:R-:W-:Y:S02]  /*0c70*/  ULOP3.LUT UR7, UR21, UR7, URZ, 0x3c, !UPT ;  /* 0x0000000715077292 */ /* 0x000fe4000f8e3cff */
[----:B-1----:R-:W-:Y:S02]  /*0c80*/  ULEA UR4, UR4, UR6, 0x18 ;  /* 0x0000000604047291 */ /* 0x002fe4000f8ec0ff */
[----:B------:R-:W-:Y:S02]  /*0c90*/  USHF.L.U32 UR7, UR7, 0x1f, URZ ;  /* 0x0000001f07077899 */ /* 0x000fe400080006ff */
[----:B------:R-:W-:-:S04]  /*0ca0*/  ULEA UR4, UR5, UR4, 0x3 ;  /* 0x0000000405047291 */ /* 0x000fc8000f8e18ff */
[----:B------:R-:W-:-:S05]  /*0cb0*/  MOV R0, UR7 ;  /* 0x0000000700007c02 */ /* 0x000fca0008000f00 */
[----:B------:R-:W1:Y:S02]  /*0cc0*/  SYNCS.PHASECHK.TRANS64.TRYWAIT P0, [UR4+0x18], R0 ;  /* 0x00001800ff0075a7 */ /* 0x000e640008001104 */
[----:B-1----:R-:W-:Y:S05]  /*0cd0*/  @!P0 BRA `(.L_x_9) ;  /* 0x0000002c00bc8947 */ /* 0x002fea0003800000 */
.L_x_35:
[----:B------:R-:W-:-:S13]  /*0ce0*/  ELECT P0, URZ, PT ;  /* 0x0000000000ff782f */ /* 0x000fda0003800000 */
[----:B-1----:R-:W-:-:S04]  /*0cf0*/  @P0 MOV R0, 0xc000 ;  /* 0x0000c00000000802 */ /* 0x002fc80000000f00 */
[----:B------:R5:W-:Y:S03]  /*0d00*/  @P0 SYNCS.ARRIVE.TRANS64 RZ, [UR4], R0 ;  /* 0x00000000ffff09a7 */ /* 0x000be60008000004 */
.L_x_3:
[----:B------:R-:W-:-:S13]  /*0d10*/  ISETP.NE.AND P0, PT, R5, 0x4, PT ;  /* 0x000000040500780c */ /* 0x000fda0003f05270 */
[----:B------:R-:W-:Y:S05]  /*0d20*/  @P0 BRA `(.L_x_10) ;  /* 0x0000000400f00947 */ /* 0x000fea0003800000 */
[----:B------:R-:W1:Y:S08]  /*0d30*/  S2UR UR13, SR_CTAID.Z ;  /* 0x00000000000d79c3 */ /* 0x000e700000002700 */
[----:B------:R-:W-:Y:S01]  /*0d40*/  BAR.SYNC.DEFER_BLOCKING 0x2, 0xa0 ;  /* 0x0082800000007b1d */ /* 0x000fe20000010000 */
[----:B------:R-:W-:-:S05]  /*0d50*/  HFMA2 R4, -RZ, RZ, 0, 5.9604644775390625e-08 ;  /* 0x00000001ff047431 */ /* 0x000fca00000001ff */
[----:B------:R-:W-:Y:S01]  /*0d60*/  UMOV UR7, 0x1 ;  /* 0x0000000100077882 */ /* 0x000fe20000000000 */
[----:B-1----:R-:W-:-:S09]  /*0d70*/  UISETP.GT.U32.AND UP0, UPT, UR13, 0x1ff, UPT ;  /* 0x000001ff0d00788c */ /* 0x002fd2000bf04070 */
[----:B------:R-:W-:Y:S05]  /*0d80*/  BRA.U UP0, `(.L_x_11) ;  /* 0x0000000500a07547 */ /* 0x000fea000b800000 */
[----:B------:R-:W1:Y:S01]  /*0d90*/  S2UR UR4, SR_CgaCtaId ;  /* 0x00000000000479c3 */ /* 0x000e620000008800 */
[----:B------:R-:W-:Y:S01]  /*0da0*/  UMOV UR5, 0x400 ;  /* 0x0000040000057882 */ /* 0x000fe20000000000 */
[----:B------:R-:W5:Y:S01]  /*0db0*/  LDCU UR6, c[0x0][0x374] ;  /* 0x00006e80ff0677ac */ /* 0x000f620008000800 */
[----:B------:R-:W-:Y:S01]  /*0dc0*/  MOV R4, 0x1 ;  /* 0x0000000100047802 */ /* 0x000fe20000000f00 */
[----:B------:R-:W-:Y:S01]  /*0dd0*/  UMOV UR40, 0x8402010 ;  /* 0x0840201000287882 */ /* 0x000fe20000000000 */
[----:B------:R-:W-:Y:S02]  /*0de0*/  USEL UR41, URZ, 0x4000, UP5 ;  /* 0x00004000ff297887 */ /* 0x000fe4000a800000 */
[----:B------:R-:W-:Y:S01]  /*0df0*/  USEL UR40, UR40, 0x8400010, !UP4 ;  /* 0x0840001028287887 */ /* 0x000fe2000e000000 */
[----:B------:R-:W-:Y:S01]  /*0e00*/  UMOV UR28, URZ ;  /* 0x000000ff001c7c82 */ /* 0x000fe20008000000 */
[----:B------:R-:W-:Y:S02]  /*0e10*/  UMOV UR27, URZ ;  /* 0x000000ff001b7c82 */ /* 0x000fe40008000000 */
[----:B------:R-:W-:Y:S01]  /*0e20*/  UIADD3 UR41, UPT, UPT, UR41, UR40, URZ ;  /* 0x0000002829297290 */ /* 0x000fe2000fffe0ff */
[----:B------:R-:W-:-:S02]  /*0e30*/  UMOV UR25, URZ ;  /* 0x000000ff00197c82 */ /* 0x000fc40008000000 */
[----:B------:R-:W-:Y:S01]  /*0e40*/  UMOV UR40, URZ ;  /* 0x000000ff00287c82 */ /* 0x000fe20008000000 */
[----:B------:R-:W-:Y:S01]  /*0e50*/  UMOV UR36, URZ ;  /* 0x000000ff00247c82 */ /* 0x000fe20008000000 */
[----:B------:R-:W-:Y:S01]  /*0e60*/  UMOV UR34, URZ ;  /* 0x000000ff00227c82 */ /* 0x000fe20008000000 */
[----:B------:R-:W-:Y:S01]  /*0e70*/  UMOV UR32, URZ ;  /* 0x000000ff00207c82 */ /* 0x000fe20008000000 */
[----:B------:R-:W-:Y:S01]  /*0e80*/  UMOV UR37, UR41 ;  /* 0x0000002900257c82 */ /* 0x000fe20008000000 */
[----:B------:R-:W-:Y:S01]  /*0e90*/  UMOV UR35, UR41 ;  /* 0x0000002900237c82 */ /* 0x000fe20008000000 */
[----:B------:R-:W-:Y:S01]  /*0ea0*/  UMOV UR33, UR41 ;  /* 0x0000002900217c82 */ /* 0x000fe20008000000 */
[----:B-1----:R-:W-:Y:S01]  /*0eb0*/  ULEA UR4, UR4, UR5, 0x18 ;  /* 0x0000000504047291 */ /* 0x002fe2000f8ec0ff */
[----:B------:R-:W5:Y:S01]  /*0ec0*/  LDCU UR5, c[0x0][0x370] ;  /* 0x00006e00ff0577ac */ /* 0x000f620008000800 */
[----:B------:R-:W1:Y:S07]  /*0ed0*/  LDCU UR29, c[0x0][0x378] ;  /* 0x00006f00ff1d77ac */ /* 0x000e6e0008000800 */
[----:B-----5:R-:W5:Y:S01]  /*0ee0*/  LDS R0, [UR4+0x58] ;  /* 0x00005804ff007984 */ /* 0x020f620008000800 */
[----:B------:R-:W-:-:S02]  /*0ef0*/  UIADD3 UR10, UPT, UPT, UR4, 0xc400, URZ ;  /* 0x0000c400040a7890 */ /* 0x000fc4000fffe0ff */
[----:B------:R-:W-:Y:S02]  /*0f00*/  UIADD3 UR11, UPT, UPT, UR4, 0x18400, URZ ;  /* 0x00018400040b7890 */ /* 0x000fe4000fffe0ff */
[----:B------:R-:W-:Y:S02]  /*0f10*/  USHF.R.U32.HI UR10, URZ, 0x4, UR10 ;  /* 0x00000004ff0a7899 */ /* 0x000fe4000801160a */
[----:B------:R-:W-:Y:S02]  /*0f20*/  USHF.R.U32.HI UR11, URZ, 0x4, UR11 ;  /* 0x00000004ff0b7899 */ /* 0x000fe4000801160b */
[----:B------:R-:W-:Y:S02]  /*0f30*/  ULOP3.LUT UR10, UR10, 0x3fc0, URZ, 0xc0, !UPT ;  /* 0x00003fc00a0a7892 */ /* 0x000fe4000f8ec0ff */
[----:B------:R-:W-:Y:S02]  /*0f40*/  UIMAD UR5, UR6, UR5, URZ ;  /* 0x00000005060572a4 */ /* 0x000fe4000f8e02ff */
[----:B------:R-:W-:-:S02]  /*0f50*/  ULOP3.LUT UR11, UR11, 0x3fc0, URZ, 0xc0, !UPT ;  /* 0x00003fc00b0b7892 */ /* 0x000fc4000f8ec0ff */
[----:B-1----:R-:W-:Y:S02]  /*0f60*/  UIMAD UR29, UR5, UR29, URZ ;  /* 0x0000001d051d72a4 */ /* 0x002fe4000f8e02ff */
[----:B------:R-:W-:Y:S02]  /*0f70*/  ULOP3.LUT UR10, UR10, 0x10000, URZ, 0xfc, !UPT ;  /* 0x000100000a0a7892 */ /* 0x000fe4000f8efcff */
[----:B------:R-:W-:Y:S01]  /*0f80*/  ULOP3.LUT UR11, UR11, 0x10000, URZ, 0xfc, !UPT ;  /* 0x000100000b0b7892 */ /* 0x000fe2000f8efcff */
[----:B-----5:R-:W-:-:S15]  /*0f90*/  R2UR UR30, R0 ;  /* 0x00000000001e72ca */ /* 0x020fde00000e0000 */
.L_x_16:
[----:B------:R-:W-:Y:S01]  /*0fa0*/  USHF.L.U32 UR5, UR27, 0x1f, URZ ;  /* 0x0000001f1b057899 */ /* 0x000fe200080006ff */
[----:B------:R-:W-:Y:S01]  /*0fb0*/  SHF.L.U32 R2, R4, 0x1f, RZ ;  /* 0x0000001f04027819 */ /* 0x000fe200000006ff */
[----:B------:R-:W-:Y:S02]  /*0fc0*/  ULEA UR6, UR25, UR4, 0x3 ;  /* 0x0000000419067291 */ /* 0x000fe4000f8e18ff */
[----:B-1----:R-:W-:Y:S02]  /*0fd0*/  ULEA UR7, UR28, UR4, 0x3 ;  /* 0x000000041c077291 */ /* 0x002fe4000f8e18ff */
[----:B----4-:R-:W-:Y:S01]  /*0fe0*/  MOV R0, UR5 ;  /* 0x0000000500007c02 */ /* 0x010fe20008000f00 */
[----:B------:R-:W-:Y:S02]  /*0ff0*/  ULEA UR9, UR28, UR30, 0x8 ;  /* 0x0000001e1c097291 */ /* 0x000fe4000f8e40ff */
[----:B------:R-:W-:Y:S02]  /*1000*/  UIADD3 UR13, UPT, UPT, UR29, UR13, URZ ;  /* 0x0000000d1d0d7290 */ /* 0x000fe4000fffe0ff */
[----:B-----5:R1:W5:Y:S01]  /*1010*/  SYNCS.PHASECHK.TRANS64.TRYWAIT P1, [UR6], R0 ;  /* 0x00000000ff0075a7 */ /* 0x0203620008021106 */
[----:B------:R-:W-:Y:S01]  /*1020*/  UPLOP3.LUT UP3, UPT, UPT, UPT, UPT, 0x40, 0x4 ;  /* 0x000000000004789c */ /* 0x000fe20003f6e870 */
[----:B------:R-:W4:Y:S02]  /*1030*/  SYNCS.PHASECHK.TRANS64.TRYWAIT P0, [UR7+0x40], R2 ;  /* 0x00004002ff0075a7 */ /* 0x000f240008001107 */
[----:B-1--45:R-:W-:Y:S08]  /*1040*/  @!P0 BRA `(.L_x_12) ;  /* 0x0000002c00008947 */ /* 0x032ff00003800000 */
.L_x_37:
[----:B------:R-:W-:-:S05]  /*1050*/  UMOV UR23, URZ ;  /* 0x000000ff00177c82 */ /* 0x000fca0008000000 */
.L_x_15:
[----:B------:R-:W-:Y:S02]  /*1060*/  UIADD3 UR12, UPT, UPT, UR25, 0x1, URZ ;  /* 0x00000001190c7890 */ /* 0x000fe4000fffe0ff */
[----:B------:R-:W-:Y:S02]  /*1070*/  UISETP.GT.U32.AND UP0, UPT, UR23, 0x1e, UPT ;  /* 0x0000001e1700788c */ /* 0x000fe4000bf04070 */
[----:B----4-:R-:W-:Y:S02]  /*1080*/  ULEA UR44, UR25, UR11, 0xb ;  /* 0x0000000b192c7291 */ /* 0x010fe4000f8e58ff */
[----:B------:R-:W-:Y:S02]  /*1090*/  ULEA UR42, UR25, UR10, 0xa ;  /* 0x0000000a192a7291 */ /* 0x000fe4000f8e50ff */
[----:B------:R-:W-:Y:S01]  /*10a0*/  ULEA UR5, UR25, UR4, 0x3 ;  /* 0x0000000419057291 */ /* 0x000fe2000f8e18ff */
[----:B------:R-:W-:Y:S01]  /*10b0*/  PLOP3.LUT P0, PT, PT, PT, UP0, 0x80, 0x8 ;  /* 0x000000000008781c */ /* 0x000fe20003f0f008 */
[----:B------:R-:W-:Y:S02]  /*10c0*/  UISETP.NE.AND UP1, UPT, UR12, 0x3, UPT ;  /* 0x000000030c00788c */ /* 0x000fe4000bf25270 */
[----:B------:R-:W-:Y:S02]  /*10d0*/  UIADD3 UR38, UPT, UPT, UR44, 0x2, URZ ;  /* 0x000000022c267890 */ /* 0x000fe4000fffe0ff */
[----:B------:R-:W-:Y:S02]  /*10e0*/  UIADD3 UR26, UPT, UPT, UR42, 0x2, URZ ;  /* 0x000000022a1a7890 */ /* 0x000fe4000fffe0ff */
[----:B------:R-:W-:Y:S02]  /*10f0*/  UIADD3 UR24, UPT, UPT, UR44, 0x4, URZ ;  /* 0x000000042c187890 */ /* 0x000fe4000fffe0ff */
[----:B------:R-:W-:Y:S02]  /*1100*/  UIADD3 UR22, UPT, UPT, UR42, 0x4, URZ ;  /* 0x000000042a167890 */ /* 0x000fe4000fffe0ff */
[----:B------:R-:W-:Y:S02]  /*1110*/  UIADD3 UR6, UPT, UPT, UR44, 0x6, URZ ;  /* 0x000000062c067890 */ /* 0x000fe4000fffe0ff */
[----:B------:R-:W-:Y:S02]  /*1120*/  UIADD3 UR8, UPT, UPT, UR42, 0x6, URZ ;  /* 0x000000062a087890 */ /* 0x000fe4000fffe0ff */
[----:B------:R-:W-:Y:S02]  /*1130*/  UIADD3 UR21, UPT, UPT, UR5, 0x18, URZ ;  /* 0x0000001805157890 */ /* 0x000fe4000fffe0ff */
[----:B------:R-:W-:Y:S02]  /*1140*/  USEL UR14, URZ, 0x1, UP1 ;  /* 0x00000001ff0e7887 */ /* 0x000fe40008800000 */
[----:B------:R-:W-:Y:S01]  /*1150*/  USEL UR25, UR12, URZ, UP1 ;  /* 0x000000ff0c197287 */ /* 0x000fe20008800000 */
[----:B------:R-:W-:Y:S01]  /*1160*/  UMOV UR45, 0x40004040 ;  /* 0x40004040002d7882 */ /* 0x000fe20000000000 */
[----:B------:R-:W-:Y:S01]  /*1170*/  UMOV UR43, 0x40004040 ;  /* 0x40004040002b7882 */ /* 0x000fe20000000000 */
[----:B------:R-:W-:Y:S01]  /*1180*/  UMOV UR39, 0x40004040 ;  /* 0x4000404000277882 */ /* 0x000fe20000000000 */
[----:B-----5:R-:W-:Y:S08]  /*1190*/  @P1 BRA `(.L_x_13) ;  /* 0x0000000000101947 */ /* 0x020ff00003800000 */
[----:B------:R-:W-:Y:S06]  /*11a0*/  USHF.L.U32 UR12, UR27, 0x1f, URZ ;  /* 0x0000001f1b0c7899 */ /* 0x000fec00080006ff */
[----:B-1----:R-:W-:Y:S04]  /*11b0*/  MOV R0, UR12 ;  /* 0x0000000c00007c02 */ /* 0x002fe80008000f00 */
[----:B------:R-:W1:Y:S02]  /*11c0*/  SYNCS.PHASECHK.TRANS64.TRYWAIT P1, [UR5], R0 ;  /* 0x00000000ff0075a7 */ /* 0x000e640008021105 */
[----:B-1----:R-:W-:Y:S05]  /*11d0*/  @!P1 BRA `(.L_x_14) ;  /* 0x0000002800bc9947 */ /* 0x002fea0003800000 */
.L_x_13:
[----:B------:R-:W-:Y:S01]  /*11e0*/  ULOP3.LUT UR27, UR27, UR14, URZ, 0x3c, !UPT ;  /* 0x0000000e1b1b7292 */ /* 0x000fe2000f8e3cff */
[----:B------:R-:W-:Y:S01]  /*11f0*/  PLOP3.LUT P1, PT, PT, PT, PT, 0x80, 0x8 ;  /* 0x000000000008781c */ /* 0x000fe20003f2f070 */
[----:B------:R-:W-:Y:S01]  /*1200*/  UIADD3 UR23, UPT, UPT, UR23, 0x1, URZ ;  /* 0x0000000117177890 */ /* 0x000fe2000fffe0ff */
[----:B------:R4:W-:Y:S01]  /*1210*/  UTCQMMA gdesc[UR42], gdesc[UR44], tmem[UR9], tmem[UR40], idesc[UR41], UP3 ;  /* 0x00ff282c2a0075ea */ /* 0x0009e20009800309 */
[----:B------:R-:W-:Y:S02]  /*1220*/  @!UP0 USHF.L.U32 UR5, UR27, 0x1f, URZ ;  /* 0x0000001f1b058899 */ /* 0x000fe400080006ff */
[----:B------:R-:W-:Y:S01]  /*1230*/  UPLOP3.LUT UP3, UPT, UPT, UPT, UPT, 0x80, 0x8 ;  /* 0x000000000008789c */ /* 0x000fe20003f6f070 */
[----:B------:R-:W-:Y:S01]  /*1240*/  UMOV UR52, UR6 ;  /* 0x0000000600347c82 */ /* 0x000fe20008000000 */
[----:B------:R-:W-:Y:S02]  /*1250*/  @!UP0 ULEA UR6, UR25, UR4, 0x3 ;  /* 0x0000000419068291 */ /* 0x000fe4000f8e18ff */
[----:B-1----:R-:W-:Y:S01]  /*1260*/  MOV R0, UR5 ;  /* 0x0000000500007c02 */ /* 0x002fe20008000f00 */
[----:B------:R-:W-:Y:S01]  /*1270*/  UMOV UR46, UR26 ;  /* 0x0000001a002e7c82 */ /* 0x000fe20008000000 */
[----:B------:R-:W-:Y:S01]  /*1280*/  UMOV UR47, 0x40004040 ;  /* 0x40004040002f7882 */ /* 0x000fe20000000000 */
[----:B------:R-:W-:Y:S01]  /*1290*/  UMOV UR48, UR24 ;  /* 0x0000001800307c82 */ /* 0x000fe20008000000 */
[----:B------:R-:W-:Y:S01]  /*12a0*/  UMOV UR49, 0x40004040 ;  /* 0x4000404000317882 */ /* 0x000fe20000000000 */
[----:B------:R-:W-:Y:S01]  /*12b0*/  UMOV UR50, UR22 ;  /* 0x0000001600327c82 */ /* 0x000fe20008000000 */
[----:B------:R-:W-:Y:S01]  /*12c0*/  UMOV UR51, 0x40004040 ;  /* 0x4000404000337882 */ /* 0x000fe20000000000 */
[----:B------:R4:W-:Y:S01]  /*12d0*/  UTCQMMA gdesc[UR46], gdesc[UR38], tmem[UR9], tmem[UR36], idesc[UR37], UPT ;  /* 0x00ff24262e0075ea */ /* 0x0009e2000b800309 */
[----:B------:R-:W-:Y:S01]  /*12e0*/  UMOV UR53, 0x40004040 ;  /* 0x4000404000357882 */ /* 0x000fe20000000000 */
[----:B------:R-:W-:Y:S01]  /*12f0*/  UMOV UR54, UR8 ;  /* 0x0000000800367c82 */ /* 0x000fe20008000000 */
[----:B------:R-:W-:Y:S01]  /*1300*/  UMOV UR55, 0x40004040 ;  /* 0x4000404000377882 */ /* 0x000fe20000000000 */
[----:B------:R4:W-:Y:S01]  /*1310*/  UTCQMMA gdesc[UR50], gdesc[UR48], tmem[UR9], tmem[UR34], idesc[UR35], UPT ;  /* 0x00ff2230320075ea */ /* 0x0009e2000b800309 */
[----:B------:R4:W-:Y:S01]  /*1320*/  UTCQMMA gdesc[UR54], gdesc[UR52], tmem[UR9], tmem[UR32], idesc[UR33], UPT ;  /* 0x00ff2034360075ea */ /* 0x0009e2000b800309 */
[----:B------:R4:W-:Y:S01]  /*1330*/  UTCBAR [UR21], URZ ;  /* 0x000000ff150073e9 */ /* 0x0009e200080000ff */
[----:B------:R4:W5:Y:S01]  /*1340*/  @!P0 SYNCS.PHASECHK.TRANS64.TRYWAIT P1, [UR6], R0 ;  /* 0x00000000ff0085a7 */ /* 0x0009620008021106 */
[----:B------:R-:W-:Y:S09]  /*1350*/  UISETP.NE.AND UP0, UPT, UR23, 0x20, UPT ;  /* 0x000000201700788c */ /* 0x000ff2000bf05270 */
[----:B------:R-:W-:Y:S05]  /*1360*/  BRA.U UP0, `(.L_x_15) ;  /* 0xfffffffd003c7547 */ /* 0x000fea000b83ffff */
[----:B------:R-:W-:Y:S02]  /*1370*/  UIADD3 UR7, UPT, UPT, UR7, 0x30, URZ ;  /* 0x0000003007077890 */ /* 0x000fe4000fffe0ff */
[----:B------:R-:W-:-:S04]  /*1380*/  UIADD3 UR28, UPT, UPT, UR28, 0x1, URZ ;  /* 0x000000011c1c7890 */ /* 0x000fc8000fffe0ff */
[----:B------:R-:W-:-:S03]  /*1390*/  UISETP.NE.AND UP0, UPT, UR28, 0x2, UPT ;  /* 0x000000021c00788c */ /* 0x000fc6000bf05270 */
[----:B------:R1:W-:Y:S01]  /*13a0*/  UTCBAR [UR7], URZ ;  /* 0x000000ff070073e9 */ /* 0x0003e200080000ff */
[----:B------:R-:W-:Y:S02]  /*13b0*/  USEL UR28, UR28, URZ, UP0 ;  /* 0x000000ff1c1c7287 */ /* 0x000fe40008000000 */
[----:B------:R-:W-:Y:S02]  /*13c0*/  USEL UR5, URZ, 0x1, UP0 ;  /* 0x00000001ff057887 */ /* 0x000fe40008000000 */
[----:B------:R-:W-:-:S04]  /*13d0*/  UISETP.GE.AND UP0, UPT, UR13, 0x200, UPT ;  /* 0x000002000d00788c */ /* 0x000fc8000bf06270 */
[----:B------:R-:W-:-:S05]  /*13e0*/  LOP3.LUT R4, R4, UR5, RZ, 0x3c, !PT ;  /* 0x0000000504047c12 */ /* 0x000fca000f8e3cff */
[----:B------:R-:W-:Y:S05]  /*13f0*/  BRA.U !UP0, `(.L_x_16) ;  /* 0xfffffff908e87547 */ /* 0x000fea000b83ffff */
[----:B-1----:R-:W-:Y:S02]  /*1400*/  UIADD3 UR7, UPT, UPT, UR28, 0x1, URZ ;  /* 0x000000011c077890 */ /* 0x002fe4000fffe0ff */
.L_x_11:
[----:B------:R-:W1:Y:S02]  /*1410*/  S2UR UR5, SR_CgaCtaId ;  /* 0x00000000000579c3 */ /* 0x000e640000008800 */
[----:B-1----:R-:W-:-:S04]  /*1420*/  ULOP3.LUT UR4, UR5, 0x1, URZ, 0xc0, !UPT ;  /* 0x0000000105047892 */ /* 0x002fc8000f8ec0ff */
[----:B------:R-:W-:-:S09]  /*1430*/  UISETP.NE.U32.AND UP0, UPT, UR4, 0x1, UPT ;  /* 0x000000010400788c */ /* 0x000fd2000bf05070 */
[----:B------:R-:W-:Y:S05]  /*1440*/  BRA.U !UP0, `(.L_x_10) ;  /* 0x0000000108287547 */ /* 0x000fea000b800000 */
[----:B------:R-:W-:Y:S01]  /*1450*/  UISETP.NE.AND UP0, UPT, UR7, 0x2, UPT ;  /* 0x000000020700788c */ /* 0x000fe2000bf05270 */
[----:B------:R-:W-:-:S03]  /*1460*/  UMOV UR4, 0x400 ;  /* 0x0000040000047882 */ /* 0x000fc60000000000 */
[----:B------:R-:W-:Y:S02]  /*1470*/  USEL UR6, URZ, 0x1, UP0 ;  /* 0x00000001ff067887 */ /* 0x000fe40008000000 */
[----:B------:R-:W-:Y:S02]  /*1480*/  USEL UR7, UR7, URZ, UP0 ;  /* 0x000000ff07077287 */ /* 0x000fe40008000000 */
[----:B------:R-:W-:Y:S02]  /*1490*/  ULEA UR4, UR5, UR4, 0x18 ;  /* 0x0000000405047291 */ /* 0x000fe4000f8ec0ff */
[----:B------:R-:W-:Y:S02]  /*14a0*/  LOP3.LUT R4, R4, UR6, RZ, 0x3c, !PT ;  /* 0x0000000604047c12 */ /* 0x000fe4000f8e3cff */
[----:B------:R-:W-:Y:S02]  /*14b0*/  ULEA UR4, UR7, UR4, 0x3 ;  /* 0x0000000407047291 */ /* 0x000fe4000f8e18ff */
[----:B------:R-:W-:-:S07]  /*14c0*/  SHF.L.U32 R6, R4, 0x1f, RZ ;  /* 0x0000001f04067819 */ /* 0x000fce00000006ff */
[----:B------:R-:W1:Y:S02]  /*14d0*/  SYNCS.PHASECHK.TRANS64.TRYWAIT P0, [UR4+0x40], R6 ;  /* 0x00004006ff0075a7 */ /* 0x000e640008001104 */
[----:B-1----:R-:W-:Y:S05]  /*14e0*/  @!P0 BRA `(.L_x_17) ;  /* 0x0000002800188947 */ /* 0x002fea0003800000 */
.L_x_10:
[----:B------:R-:W-:-:S13]  /*14f0*/  ISETP.GT.AND P0, PT, R5, 0x3, PT ;  /* 0x000000030500780c */ /* 0x000fda0003f04270 */
[----:B-1234-:R-:W-:Y:S05]  /*1500*/  @P0 EXIT ;  /* 0x000000000000094d */ /* 0x01efea0003800000 */
[----:B------:R-:W-:Y:S05]  /*1510*/  BRA.U !UP2, `(.L_x_18) ;  /* 0x000000010ab87547 */ /* 0x000fea000b800000 */
[----:B------:R-:W1:Y:S01]  /*1520*/  S2UR UR6, SR_CgaCtaId ;  /* 0x00000000000679c3 */ /* 0x000e620000008800 */
[----:B------:R-:W-:Y:S01]  /*1530*/  NOP ;  /* 0x0000000000007918 */ /* 0x000fe20000000000 */
[----:B------:R-:W-:Y:S01]  /*1540*/  UMOV UR4, 0x40 ;  /* 0x0000004000047882 */ /* 0x000fe20000000000 */
[----:B------:R-:W-:Y:S01]  /*1550*/  UMOV UR5, 0x400 ;  /* 0x0000040000057882 */ /* 0x000fe20000000000 */
[----:B-1----:R-:W-:Y:S02]  /*1560*/  ULEA UR4, UR6, UR4, 0x18 ;  /* 0x0000000406047291 */ /* 0x002fe4000f8ec0ff */
[----:B------:R-:W-:-:S07]  /*1570*/  ULEA UR5, UR6, UR5, 0x18 ;  /* 0x0000000506057291 */ /* 0x000fce000f8ec0ff */
[----:B-----5:R-:W1:Y:S02]  /*1580*/  LDS.U8 R0, [UR4] ;  /* 0x00000004ff007984 */ /* 0x020e640008000000 */
[----:B-1----:R-:W-:-:S13]  /*1590*/  ISETP.NE.AND P0, PT, R0, RZ, PT ;  /* 0x000000ff0000720c */ /* 0x002fda0003f05270 */
[----:B------:R-:W-:Y:S05]  /*15a0*/  @P0 BRA `(.L_x_19) ;  /* 0x00000000007c0947 */ /* 0x000fea0003800000 */
[----:B------:R-:W-:-:S13]  /*15b0*/  ELECT P0, URZ, PT ;  /* 0x0000000000ff782f */ /* 0x000fda0003800000 */
[----:B------:R-:W-:Y:S05]  /*15c0*/  @!P0 BRA `(.L_x_20) ;  /* 0x0000000000848947 */ /* 0x000fea0003800000 */
[----:B------:R-:W-:Y:S01]  /*15d0*/  UMOV UR4, 0x10 ;  /* 0x0000001000047882 */ /* 0x000fe20000000000 */
[----:B------:R-:W-:-:S04]  /*15e0*/  IMAD.MOV.U32 R2, RZ, RZ, 0xffff ;  /* 0x0000ffffff027424 */ /* 0x000fc800078e00ff */
[----:B------:R-:W-:Y:S04]  /*15f0*/  DEPBAR.LE SB1, 0x36 ;  /* 0x00009d800000791a */ /* 0x000fe80000000000 */
[----:B------:R-:W1:Y:S02]  /*1600*/  UTCATOMSWS.FIND_AND_SET.ALIGN UP0, UR4, UR4 ;  /* 0x00000004000475e3 */ /* 0x000e640008000800 */
[----:B-1----:R-:W-:Y:S01]  /*1610*/  PLOP3.LUT P0, PT, PT, PT, UP0, 0x80, 0x8 ;  /* 0x000000000008781c */ /* 0x002fe20003f0f008 */
[----:B------:R-:W-:-:S03]  /*1620*/  IMAD.U32 R7, RZ, RZ, UR4 ;  /* 0x00000004ff077e24 */ /* 0x000fc6000f8e00ff */
[----:B------:R-:W-:-:S04]  /*1630*/  SEL R0, RZ, 0xffffffff, !P0 ;  /* 0xffffffffff007807 */ /* 0x000fc80004000000 */
[----:B------:R-:W-:Y:S01]  /*1640*/  ISETP.NE.AND P0, PT, R0, RZ, PT ;  /* 0x000000ff0000720c */ /* 0x000fe20003f05270 */
[----:B------:R-:W-:-:S12]  /*1650*/  IMAD.MOV.U32 R0, RZ, RZ, 0x1 ;  /* 0x00000001ff007424 */ /* 0x000fd800078e00ff */
[----:B------:R-:W-:Y:S05]  /*1660*/  @P0 BRA `(.L_x_21) ;  /* 0x0000000000240947 */ /* 0x000fea0003800000 */
.L_x_22:
[----:B------:R-:W-:Y:S05]  /*1670*/  NANOSLEEP 0x64 ;  /* 0x000000640000795d */ /* 0x000fea0003800000 */
[----:B------:R-:W-:-:S05]  /*1680*/  UMOV UR4, 0x10 ;  /* 0x0000001000047882 */ /* 0x000fca0000000000 */
[----:B------:R-:W-:Y:S04]  /*1690*/  DEPBAR.LE SB1, 0x36 ;  /* 0x00009d800000791a */ /* 0x000fe80000000000 */
[----:B------:R-:W1:Y:S02]  /*16a0*/  UTCATOMSWS.FIND_AND_SET.ALIGN UP0, UR4, UR4 ;  /* 0x00000004000475e3 */ /* 0x000e640008000800 */
[----:B-1----:R-:W-:Y:S01]  /*16b0*/  PLOP3.LUT P0, PT, PT, PT, UP0, 0x80, 0x8 ;  /* 0x000000000008781c */ /* 0x002fe20003f0f008 */
[----:B------:R-:W-:-:S03]  /*16c0*/  IMAD.U32 R7, RZ, RZ, UR4 ;  /* 0x00000004ff077e24 */ /* 0x000fc6000f8e00ff */
[----:B------:R-:W-:-:S04]  /*16d0*/  SEL R4, RZ, 0xffffffff, !P0 ;  /* 0xffffffffff047807 */ /* 0x000fc80004000000 */
[----:B------:R-:W-:-:S13]  /*16e0*/  ISETP.NE.AND P0, PT, R4, RZ, PT ;  /* 0x000000ff0400720c */ /* 0x000fda0003f05270 */
[----:B------:R-:W-:Y:S05]  /*16f0*/  @!P0 BRA `(.L_x_22) ;  /* 0xfffffffc00dc8947 */ /* 0x000fea000383ffff */
.L_x_21:
[C---:B------:R-:W-:Y:S01]  /*1700*/  VIADD R5, R7.reuse, 0x10 ;  /* 0x0000001007057836 */ /* 0x040fe20000000000 */
[----:B------:R-:W-:Y:S01]  /*1710*/  UMOV UR4, 0x50 ;  /* 0x0000005000047882 */ /* 0x000fe20000000000 */
[----:B------:R-:W-:Y:S01]  /*1720*/  SHF.L.U32 R2, R2, R7, RZ ;  /* 0x0000000702027219 */ /* 0x000fe200000006ff */
[----:B------:R-:W-:Y:S01]  /*1730*/  ULEA UR4, UR6, UR4, 0x18 ;  /* 0x0000000406047291 */ /* 0x000fe2000f8ec0ff */
[----:B------:R-:W-:Y:S01]  /*1740*/  IMAD.SHL.U32 R7, R7, 0x20, RZ ;  /* 0x0000002007077824 */ /* 0x000fe200078e00ff */
[----:B------:R-:W-:-:S04]  /*1750*/  SHF.L.U32 R5, R0, R5, RZ ;  /* 0x0000000500057219 */ /* 0x000fc800000006ff */
[----:B------:R-:W-:-:S05]  /*1760*/  LOP3.LUT R2, R5, R2, RZ, 0xfc, !PT ;  /* 0x0000000205027212 */ /* 0x000fca00078efcff */
[----:B------:R1:W-:Y:S04]  /*1770*/  ATOMS.OR RZ, [UR4], R2 ;  /* 0x00000002ffff798c */ /* 0x0003e8000b000004 */
[----:B------:R1:W-:Y:S01]  /*1780*/  STS [UR5+0x58], R7 ;  /* 0x00005807ff007988 */ /* 0x0003e20008000805 */
[----:B------:R-:W-:Y:S05]  /*1790*/  BRA `(.L_x_20) ;  /* 0x0000000000107947 */ /* 0x000fea0003800000 */
.L_x_19:
[----:B------:R-:W-:Y:S02]  /*17a0*/  MOV R0, 0xffffffff ;  /* 0xffffffff00007802 */ /* 0x000fe40000000f00 */
[----:B------:R-:W-:-:S03]  /*17b0*/  MOV R4, 0x17e0 ;  /* 0x000017e000047802 */ /* 0x000fc60000000f00 */
[----:B------:R1:W-:Y:S04]  /*17c0*/  STS [UR5+0x58], R0 ;  /* 0x00005800ff007988 */ /* 0x0003e80008000805 */
[----:B-1----:R-:W-:Y:S05]  /*17d0*/  CALL.REL.NOINC `($__internal_1_$__cuda_sm10x_tcgen05_guardrail_trap_phase_invalid_during_alloc) ;  /* 0x0000002400a07944 */ /* 0x002fea0003c00000 */
.L_x_20:
[----:B------:R-:W-:Y:S05]  /*17e0*/  WARPSYNC.ALL ;  /* 0x0000000000007948 */ /* 0x000fea0003800000 */
[----:B------:R-:W-:Y:S01]  /*17f0*/  NOP ;  /* 0x0000000000007918 */ /* 0x000fe20000000000 */
.L_x_18:
[----:B------:R-:W2:Y:S08]  /*1800*/  S2UR UR8, SR_CgaCtaId ;  /* 0x00000000000879c3 */ /* 0x000eb00000008800 */
[----:B------:R-:W-:Y:S06]  /*1810*/  BAR.SYNC.DEFER_BLOCKING 0x2, 0xa0 ;  /* 0x0082800000007b1d */ /* 0x000fec0000010000 */
[----:B------:R-:W-:-:S02]  /*1820*/  UMOV UR4, 0x400 ;  /* 0x0000040000047882 */ /* 0x000fc40000000000 */
[----:B------:R-:W3:Y:S01]  /*1830*/  S2UR UR25, SR_CTAID.Z ;  /* 0x00000000001979c3 */ /* 0x000ee20000002700 */
[----:B--2---:R-:W-:Y:S02]  /*1840*/  ULEA UR8, UR8, UR4, 0x18 ;  /* 0x0000000408087291 */ /* 0x004fe4000f8ec0ff */
[----:B---3--:R-:W-:-:S07]  /*1850*/  UISETP.GT.U32.AND UP0, UPT, UR25, 0x1ff, UPT ;  /* 0x000001ff1900788c */ /* 0x008fce000bf04070 */
[----:B-----5:R-:W2:Y:S02]  /*1860*/  LDS R0, [UR8+0x58] ;  /* 0x00005808ff007984 */ /* 0x020ea40008000800 */
[----:B--2---:R-:W-:Y:S01]  /*1870*/  R2UR UR26, R0 ;  /* 0x00000000001a72ca */ /* 0x004fe200000e0000 */
[----:B------:R-:W-:-:S14]  /*1880*/  BRA.U UP0, `(.L_x_23) ;  /* 0x0000001d00e07547 */ /* 0x000fdc000b800000 */
[----:B------:R-:W2:Y:S01]  /*1890*/  LDCU.64 UR4, c[0x0][0x5c0] ;  /* 0x0000b800ff0477ac */ /* 0x000ea20008000a00 */
[----:B------:R-:W-:Y:S01]  /*18a0*/  SHF.R.U32.HI R0, RZ, 0x5, R3 ;  /* 0x00000005ff007819 */ /* 0x000fe20000011603 */
[----:B------:R-:W-:Y:S01]  /*18b0*/  IMAD.SHL.U32 R3, R3, 0x40, RZ ;  /* 0x0000004003037824 */ /* 0x000fe200078e00ff */
[----:B------:R-:W3:Y:S02]  /*18c0*/  LDCU UR9, c[0x0][0x374] ;  /* 0x00006e80ff0977ac */ /* 0x000ee40008000800 */
[----:B------:R-:W-:Y:S02]  /*18d0*/  R2UR UR23, R0 ;  /* 0x00000000001772ca */ /* 0x000fe400000e0000 */
[----:B------:R-:W-:Y:S01]  /*18e0*/  LOP3.LUT R3, R3, 0x7c0, RZ, 0xc0, !PT ;  /* 0x000007c003037812 */ /* 0x000fe200078ec0ff */
[----:B------:R-:W4:Y:S01]  /*18f0*/  LDCU.64 UR28, c[0x0][0x348] ;  /* 0x00006900ff1c77ac */ /* 0x000f220008000a00 */
[----:B------:R-:W-:Y:S01]  /*1900*/  UMOV UR22, URZ ;  /* 0x000000ff00167c82 */ /* 0x000fe20008000000 */
[----:B------:R-:W-:Y:S01]  /*1910*/  UMOV UR21, URZ ;  /* 0x000000ff00157c82 */ /* 0x000fe20008000000 */
[----:B--2---:R-:W-:-:S07]  /*1920*/  UIMAD.WIDE.U32 UR6, UR25, UR5, URZ ;  /* 0x00000005190672a5 */ /* 0x004fce000f8e00ff */
[----:B------:R-:W-:Y:S01]  /*1930*/  IMAD.U32 R0, RZ, RZ, UR23 ;  /* 0x00000017ff007e24 */ /* 0x000fe2000f8e00ff */
[----:B------:R-:W-:Y:S02]  /*1940*/  ULEA UR23, UR23, UR26, 0x15 ;  /* 0x0000001a17177291 */ /* 0x000fe4000f8ea8ff */
[----:B------:R-:W-:Y:S01]  /*1950*/  UIADD3 UR5, UPT, UPT, UR25, -UR7, URZ ;  /* 0x8000000719057290 */ /* 0x000fe2000fffe0ff */
[----:B------:R-:W-:-:S03]  /*1960*/  IMAD R0, R0, 0x800, R3 ;  /* 0x0000080000007824 */ /* 0x000fc600078e0203 */
[----:B------:R-:W-:Y:S01]  /*1970*/  USHF.R.U32.HI UR5, URZ, UR20, UR5 ;  /* 0x00000014ff057299 */ /* 0x000fe20008011605 */
[----:B------:R-:W-:Y:S01]  /*1980*/  VIADD R0, R0, UR8 ;  /* 0x0000000800007c36 */ /* 0x000fe20008000000 */
[----:B------:R-:W3:Y:S03]  /*1990*/  LDCU UR8, c[0x0][0x370] ;  /* 0x00006e00ff0877ac */ /* 0x000ee60008000800 */
[C---:B------:R-:W-:Y:S01]  /*19a0*/  VIADD R3, R0.reuse, 0x8420 ;  /* 0x0000842000037836 */ /* 0x040fe20000000000 */
[----:B------:R-:W2:Y:S01]  /*19b0*/  LDCU UR6, c[0x0][0x5d0] ;  /* 0x0000ba00ff0677ac */ /* 0x000ea20008000800 */
[C---:B-1----:R-:W-:Y:S02]  /*19c0*/  VIADD R2, R0.reuse, 0x8430 ;  /* 0x0000843000027836 */ /* 0x042fe40000000000 */
[C---:B------:R-:W-:Y:S01]  /*19d0*/  VIADD R4, R0.reuse, 0x430 ;  /* 0x0000043000047836 */ /* 0x040fe20000000000 */
[----:B------:R-:W-:Y:S01]  /*19e0*/  UIADD3 UR5, UPT, UPT, UR7, UR5, URZ ;  /* 0x0000000507057290 */ /* 0x000fe2000fffe0ff */
[----:B------:R-:W-:Y:S01]  /*19f0*/  SHF.R.U32.HI R72, RZ, 0x3, R3 ;  /* 0x00000003ff487819 */ /* 0x000fe20000011603 */
[----:B------:R-:W1:Y:S01]  /*1a00*/  LDCU UR24, c[0x0][0x378] ;  /* 0x00006f00ff1877ac */ /* 0x000e620008000800 */
[----:B------:R-:W-:Y:S01]  /*1a10*/  SHF.R.U32.HI R73, RZ, 0x3, R2 ;  /* 0x00000003ff497819 */ /* 0x000fe20000011602 */
[----:B------:R-:W-:Y:S01]  /*1a20*/  VIADD R5, R0, 0x400 ;  /* 0x0000040000057836 */ /* 0x000fe20000000000 */
[----:B------:R-:W-:Y:S01]  /*1a30*/  LOP3.LUT R72, R3, 0x30, R72, 0x78, !PT ;  /* 0x0000003003487812 */ /* 0x000fe200078e7848 */
[----:B------:R-:W-:Y:S01]  /*1a40*/  USHF.R.U32.HI UR14, URZ, UR19, UR5 ;  /* 0x00000013ff0e7299 */ /* 0x000fe20008011605 */
[----:B------:R-:W-:Y:S01]  /*1a50*/  LOP3.LUT R73, R2, 0x30, R73, 0x78, !PT ;  /* 0x0000003002497812 */ /* 0x000fe200078e7849 */
[C---:B------:R-:W-:Y:S01]  /*1a60*/  VIADD R3, R0.reuse, 0x8400 ;  /* 0x0000840000037836 */ /* 0x040fe20000000000 */
[----:B------:R-:W-:Y:S01]  /*1a70*/  SHF.R.U32.HI R69, RZ, 0x3, R4 ;  /* 0x00000003ff457819 */ /* 0x000fe20000011604 */
[----:B------:R-:W-:Y:S01]  /*1a80*/  UIADD3 UR14, UPT, UPT, -UR14, URZ, URZ ;  /* 0x000000ff0e0e7290 */ /* 0x000fe2000fffe1ff */
[C---:B------:R-:W-:Y:S01]  /*1a90*/  VIADD R2, R0.reuse, 0x8410 ;  /* 0x0000841000027836 */ /* 0x040fe20000000000 */
[----:B---3--:R-:W-:Y:S01]  /*1aa0*/  UIMAD UR8, UR9, UR8, URZ ;  /* 0x00000008090872a4 */ /* 0x008fe2000f8e02ff */
[C---:B------:R-:W-:Y:S01]  /*1ab0*/  VIADD R7, R0.reuse, 0x420 ;  /* 0x0000042000077836 */ /* 0x040fe20000000000 */
[----:B------:R-:W-:Y:S01]  /*1ac0*/  UIMAD UR14, UR4, UR14, UR25 ;  /* 0x0000000e040e72a4 */ /* 0x000fe2000f8e0219 */
[----:B------:R-:W-:Y:S01]  /*1ad0*/  SHF.R.U32.HI R70, RZ, 0x3, R3 ;  /* 0x00000003ff467819 */ /* 0x000fe20000011603 */
[----:B------:R-:W3:Y:S01]  /*1ae0*/  LDCU.64 UR4, c[0x0][0x5d8] ;  /* 0x0000bb00ff0477ac */ /* 0x000ee20008000a00 */
[----:B------:R-:W-:Y:S01]  /*1af0*/  VIADD R0, R0, 0x410 ;  /* 0x0000041000007836 */ /* 0x000fe20000000000 */
[----:B------:R-:W-:Y:S01]  /*1b00*/  SHF.R.U32.HI R71, RZ, 0x3, R2 ;  /* 0x00000003ff477819 */ /* 0x000fe20000011602 */
[----:B--2---:R-:W-:Y:S01]  /*1b10*/  UIMAD.WIDE.U32 UR6, UR14, UR6, URZ ;  /* 0x000000060e0672a5 */ /* 0x004fe2000f8e00ff */
[----:B------:R-:W-:Y:S01]  /*1b20*/  LOP3.LUT R70, R3, 0x30, R70, 0x78, !PT ;  /* 0x0000003003467812 */ /* 0x000fe200078e7846 */
[----:B-1----:R-:W-:Y:S01]  /*1b30*/  UIMAD UR24, UR8, UR24, URZ ;  /* 0x00000018081872a4 */ /* 0x002fe2000f8e02ff */
[----:B------:R-:W-:Y:S01]  /*1b40*/  LOP3.LUT R71, R2, 0x30, R71, 0x78, !PT ;  /* 0x0000003002477812 */ /* 0x000fe200078e7847 */
[----:B------:R-:W-:Y:S01]  /*1b50*/  UIADD3 UR6, UPT, UPT, UR14, -UR7, URZ ;  /* 0x800000070e067290 */ /* 0x000fe2000fffe0ff */
[----:B------:R-:W-:-:S02]  /*1b60*/  SHF.R.U32.HI R3, RZ, 0x3, R0 ;  /* 0x00000003ff037819 */ /* 0x000fc40000011600 */
[----:B------:R-:W-:Y:S01]  /*1b70*/  SHF.R.U32.HI R68, RZ, 0x3, R7 ;  /* 0x00000003ff447819 */ /* 0x000fe20000011607 */
[----:B------:R-:W-:Y:S01]  /*1b80*/  USHF.R.U32.HI UR6, URZ, UR18, UR6 ;  /* 0x00000012ff067299 */ /* 0x000fe20008011606 */
[----:B------:R-:W-:Y:S02]  /*1b90*/  SHF.R.U32.HI R2, RZ, 0x3, R5 ;  /* 0x00000003ff027819 */ /* 0x000fe40000011605 */
[----:B------:R-:W-:Y:S01]  /*1ba0*/  LOP3.LUT R3, R0, 0x30, R3, 0x78, !PT ;  /* 0x0000003000037812 */ /* 0x000fe200078e7803 */
[----:B------:R-:W-:Y:S01]  /*1bb0*/  UIADD3 UR6, UPT, UPT, UR7, UR6, URZ ;  /* 0x0000000607067290 */ /* 0x000fe2000fffe0ff */
[----:B------:R-:W-:Y:S01]  /*1bc0*/  LOP3.LUT R69, R4, 0x30, R69, 0x78, !PT ;  /* 0x0000003004457812 */ /* 0x000fe200078e7845 */
[----:B------:R-:W-:Y:S01]  /*1bd0*/  IMAD.MOV.U32 R0, RZ, RZ, RZ ;  /* 0x000000ffff007224 */ /* 0x000fe200078e00ff */
[----:B------:R-:W-:Y:S01]  /*1be0*/  LOP3.LUT R68, R7, 0x30, R68, 0x78, !PT ;  /* 0x0000003007447812 */ /* 0x000fe200078e7844 */
[----:B------:R-:W-:Y:S01]  /*1bf0*/  USHF.R.U32.HI UR6, URZ, UR17, UR6 ;  /* 0x00000011ff067299 */ /* 0x000fe20008011606 */
[----:B------:R-:W-:-:S03]  /*1c00*/  LOP3.LUT R2, R5, 0x30, R2, 0x78, !PT ;  /* 0x0000003005027812 */ /* 0x000fc600078e7802 */
[----:B---3--:R-:W-:-:S07]  /*1c10*/  UIMAD.WIDE.U32 UR10, UR6, UR5, URZ ;  /* 0x00000005060a72a5 */ /* 0x008fce000f8e00ff */
[----:B------:R-:W-:Y:S01]  /*1c20*/  UMOV UR7, UR11 ;  /* 0x0000000b00077c82 */ /* 0x000fe20008000000 */
[----:B------:R-:W-:Y:S01]  /*1c30*/  UMOV UR10, 0x400 ;  /* 0x00000400000a7882 */ /* 0x000fe20000000000 */
[----:B------:R-:W-:-:S04]  /*1c40*/  UIADD3 UR5, UPT, UPT, UR6, -UR7, URZ ;  /* 0x8000000706057290 */ /* 0x000fc8000fffe0ff */
[----:B------:R-:W-:-:S04]  /*1c50*/  USHF.R.U32.HI UR5, URZ, UR16, UR5 ;  /* 0x00000010ff057299 */ /* 0x000fc80008011605 */
[----:B------:R-:W-:Y:S01]  /*1c60*/  UIADD3 UR5, UPT, UPT, UR7, UR5, URZ ;  /* 0x0000000507057290 */ /* 0x000fe2000fffe0ff */
[----:B------:R-:W1:Y:S03]  /*1c70*/  S2UR UR7, SR_CgaCtaId ;  /* 0x00000000000779c3 */ /* 0x000e660000008800 */
[----:B------:R-:W-:-:S04]  /*1c80*/  USHF.R.U32.HI UR5, URZ, UR15, UR5 ;  /* 0x0000000fff057299 */ /* 0x000fc80008011605 */
[----:B------:R-:W-:-:S04]  /*1c90*/  UIADD3 UR5, UPT, UPT, -UR5, URZ, URZ ;  /* 0x000000ff05057290 */ /* 0x000fc8000fffe1ff */
[----:B------:R-:W-:Y:S01]  /*1ca0*/  UIMAD UR5, UR4, UR5, UR6 ;  /* 0x00000005040572a4 */ /* 0x000fe2000f8e0206 */
[----:B------:R-:W2:Y:S01]  /*1cb0*/  LDCU UR4, c[0x0][0x5cc] ;  /* 0x0000b980ff0477ac */ /* 0x000ea20008000800 */
[----:B------:R-:W-:Y:S02]  /*1cc0*/  UIADD3 UR6, UPT, UPT, -UR6, URZ, URZ ;  /* 0x000000ff06067290 */ /* 0x000fe4000fffe1ff */
[----:B-1----:R-:W-:Y:S02]  /*1cd0*/  ULEA UR7, UR7, UR10, 0x18 ;  /* 0x0000000a07077291 */ /* 0x002fe4000f8ec0ff */
[----:B--2-4-:R-:W-:-:S12]  /*1ce0*/  UIMAD UR14, UR4, UR6, UR14 ;  /* 0x00000006040e72a4 */ /* 0x014fd8000f8e020e */
.L_x_27:
[----:B------:R-:W-:Y:S01]  /*1cf0*/  ULEA UR11, UR21, UR7, 0x3 ;  /* 0x00000007150b7291 */ /* 0x000fe2000f8e18ff */
[----:B------:R-:W-:Y:S01]  /*1d00*/  SHF.L.U32 R6, R0, 0x1f, RZ ;  /* 0x0000001f00067819 */ /* 0x000fe200000006ff */
[----:B------:R-:W1:Y:S01]  /*1d10*/  S2UR UR27, SR_CgaCtaId ;  /* 0x00000000001b79c3 */ /* 0x000e620000008800 */
[----:B------:R-:W-:Y:S02]  /*1d20*/  UIADD3 UR38, UP1, UPT, UR28, 0x140, URZ ;  /* 0x000001401c267890 */ /* 0x000fe4000ff3e0ff */
[----:B------:R-:W-:Y:S01]  /*1d30*/  UIADD3 UR36, UP0, UPT, UR28, 0x1c0, URZ ;  /* 0x000001c01c247890 */ /* 0x000fe2000ff1e0ff */
[----:B------:R-:W-:Y:S01]  /*1d40*/  UMOV UR4, 0x400 ;  /* 0x0000040000047882 */ /* 0x000fe20000000000 */
[----:B------:R-:W-:Y:S02]  /*1d50*/  USHF.L.U32 UR13, UR5, 0x8, URZ ;  /* 0x00000008050d7899 */ /* 0x000fe400080006ff */
[----:B------:R-:W2:Y:S01]  /*1d60*/  SYNCS.PHASECHK.TRANS64.TRYWAIT P0, [UR11+0x30], R6 ;  /* 0x00003006ff0075a7 */ /* 0x000ea2000800110b */
[----:B------:R-:W-:-:S02]  /*1d70*/  ULEA UR34, UR21, UR23, 0x8 ;  /* 0x0000001715227291 */ /* 0x000fc4000f8e40ff */
[----:B------:R-:W-:Y:S01]  /*1d80*/  USHF.L.U32 UR33, UR22, 0x3, URZ ;  /* 0x0000000316217899 */ /* 0x000fe200080006ff */
[----:B------:R-:W3:Y:S01]  /*1d90*/  LDCU UR30, c[0x0][0x5e4] ;  /* 0x0000bc80ff1e77ac */ /* 0x000ee20008000800 */
[----:B------:R-:W-:Y:S02]  /*1da0*/  USHF.L.U32 UR14, UR14, 0x7, URZ ;  /* 0x000000070e0e7899 */ /* 0x000fe400080006ff */
[----:B------:R-:W-:Y:S02]  /*1db0*/  USHF.L.U32 UR5, UR5, 0x7, URZ ;  /* 0x0000000705057899 */ /* 0x000fe400080006ff */
[----:B------:R-:W-:Y:S02]  /*1dc0*/  UIADD3.X UR39, UPT, UPT, URZ, UR29, URZ, UP1, !UPT ;  /* 0x0000001dff277290 */ /* 0x000fe40008ffe4ff */
[----:B------:R-:W-:Y:S02]  /*1dd0*/  UIADD3.X UR37, UPT, UPT, URZ, UR29, URZ, UP0, !UPT ;  /* 0x0000001dff257290 */ /* 0x000fe400087fe4ff */
[----:B-1----:R-:W-:Y:S01]  /*1de0*/  ULEA UR27, UR27, UR4, 0x18 ;  /* 0x000000041b1b7291 */ /* 0x002fe2000f8ec0ff */
[----:B--23--:R-:W-:Y:S11]  /*1df0*/  @!P0 BRA `(.L_x_24) ;  /* 0x0000001c00f08947 */ /* 0x00cff60003800000 */
.L_x_41:
[----:B------:R-:W-:Y:S01]  /*1e00*/  UMOV UR32, 0x1 ;  /* 0x0000000100207882 */ /* 0x000fe20000000000 */
[----:B------:R-:W-:-:S05]  /*1e10*/  UMOV UR31, UR33 ;  /* 0x00000021001f7c82 */ /* 0x000fca0008000000 */
.L_x_26:
[----:B----4-:R-:W2:Y:S01]  /*1e20*/  LDTM.x32 R36, tmem[UR34+0x20] ;  /* 0x00002022002479ee */ /* 0x010ea200082c0000 */
[----:B-1----:R-:W1:Y:S01]  /*1e30*/  LDTM.x32 R4, tmem[UR34] ;  /* 0x00000022000479ee */ /* 0x002e6200082c0000 */
[----:B------:R-:W-:Y:S02]  /*1e40*/  USHF.R.S32.HI UR12, URZ, 0x1f, UR31 ;  /* 0x0000001fff0c7899 */ /* 0x000fe4000801141f */
[----:B------:R-:W-:Y:S02]  /*1e50*/  UIADD3 UR4, UPT, UPT, UR31, 0x1, URZ ;  /* 0x000000011f047890 */ /* 0x000fe4000fffe0ff */
[----:B------:R-:W-:Y:S02]  /*1e60*/  ULEA.HI UR12, UR12, UR31, URZ, 0x2 ;  /* 0x0000001f0c0c7291 */ /* 0x000fe4000f8f10ff */
[----:B------:R-:W-:Y:S02]  /*1e70*/  USHF.R.S32.HI UR8, URZ, 0x1f, UR4 ;  /* 0x0000001fff087899 */ /* 0x000fe40008011404 */
[----:B------:R-:W-:-:S02]  /*1e80*/  ULOP3.LUT UR12, UR12, 0xfffffffc, URZ, 0xc0, !UPT ;  /* 0xfffffffc0c0c7892 */ /* 0x000fc4000f8ec0ff */
[----:B------:R-:W-:Y:S02]  /*1e90*/  ULEA.HI UR8, UR8, UR4, URZ, 0x2 ;  /* 0x0000000408087291 */ /* 0x000fe4000f8f10ff */
[----:B------:R-:W-:Y:S02]  /*1ea0*/  UIADD3 UR12, UPT, UPT, -UR12, UR31, URZ ;  /* 0x0000001f0c0c7290 */ /* 0x000fe4000fffe1ff */
[----:B------:R-:W-:-:S04]  /*1eb0*/  ULOP3.LUT UR8, UR8, 0xfffffffc, URZ, 0xc0, !UPT ;  /* 0xfffffffc08087892 */ /* 0x000fc8000f8ec0ff */
[----:B------:R-:W-:Y:S02]  /*1ec0*/  UIADD3 UR8, UPT, UPT, UR4, -UR8, URZ ;  /* 0x8000000804087290 */ /* 0x000fe4000fffe0ff */
[----:B------:R-:W-:Y:S01]  /*1ed0*/  ULEA.HI UR4, UR33, UR33, URZ, 0x1 ;  /* 0x0000002121047291 */ /* 0x000fe2000f8f08ff */
[----:B--2---:R-:W-:Y:S01]  /*1ee0*/  FMUL R74, R52, UR30 ;  /* 0x0000001e344a7c20 */ /* 0x004fe20008400000 */
[----:B-1----:R-:W-:Y:S01]  /*1ef0*/  FMUL R75, R7, UR30 ;  /* 0x0000001e074b7c20 */ /* 0x002fe20008400000 */
[----:B------:R-:W-:Y:S01]  /*1f00*/  FMUL R76, R6, UR30 ;  /* 0x0000001e064c7c20 */ /* 0x000fe20008400000 */
[----:B------:R-:W-:Y:S01]  /*1f10*/  FMUL R77, R5, UR30 ;  /* 0x0000001e054d7c20 */ /* 0x000fe20008400000 */
[----:B------:R-:W-:Y:S01]  /*1f20*/  FMUL R80, R4, UR30 ;  /* 0x0000001e04507c20 */ /* 0x000fe20008400000 */
[----:B------:R-:W-:Y:S01]  /*1f30*/  FMUL R9, R9, UR30 ;  /* 0x0000001e09097c20 */ /* 0x000fe20008400000 */
[----:B------:R-:W-:Y:S01]  /*1f40*/  FMUL R8, R8, UR30 ;  /* 0x0000001e08087c20 */ /* 0x000fe20008400000 */
[----:B------:R-:W-:Y:S01]  /*1f50*/  FMUL R11, R11, UR30 ;  /* 0x0000001e0b0b7c20 */ /* 0x000fe20008400000 */
[----:B------:R-:W-:Y:S01]  /*1f60*/  FMUL R82, R10, UR30 ;  /* 0x0000001e0a527c20 */ /* 0x000fe20008400000 */
[----:B------:R-:W-:Y:S01]  /*1f70*/  MOV R52, UR12 ;  /* 0x0000000c00347c02 */ /* 0x000fe20008000f00 */
[----:B------:R-:W-:Y:S01]  /*1f80*/  FMUL R81, R74, -1.4426950216293334961 ;  /* 0xbfb8aa3b4a517820 */ /* 0x000fe20000400000 */
[----:B------:R-:W-:Y:S01]  /*1f90*/  F2FP.BF16.F32.PACK_AB R5, R75, R76 ;  /* 0x0000004c4b05723e */ /* 0x000fe200000010ff */
[----:B------:R-:W-:Y:S01]  /*1fa0*/  FMUL R86, R18, UR30 ;  /* 0x0000001e12567c20 */ /* 0x000fe20008400000 */
[----:B------:R-:W-:Y:S01]  /*1fb0*/  F2FP.BF16.F32.PACK_AB R4, R77, R80 ;  /* 0x000000504d04723e */ /* 0x000fe200000010ff */
[----:B------:R-:W-:Y:S01]  /*1fc0*/  FMUL R18, R44, UR30 ;  /* 0x0000001e2c127c20 */ /* 0x000fe20008400000 */
[----:B------:R-:W-:Y:S01]  /*1fd0*/  F2FP.BF16.F32.PACK_AB R6, R9, R8 ;  /* 0x000000080906723e */ /* 0x000fe200000010ff */
[----:B------:R1:W-:Y:S01]  /*1fe0*/  MUFU.EX2 R10, R81 ;  /* 0x00000051000a7308 */ /* 0x0003e20000000800 */
[----:B------:R-:W-:Y:S01]  /*1ff0*/  F2FP.BF16.F32.PACK_AB R7, R11, R82 ;  /* 0x000000520b07723e */ /* 0x000fe200000010ff */
[----:B------:R-:W-:Y:S01]  /*2000*/  FMUL R90, R12, UR30 ;  /* 0x0000001e0c5a7c20 */ /* 0x000fe20008400000 */
[----:B------:R-:W-:Y:S01]  /*2010*/  LEA R85, R52, R2, 0xd ;  /* 0x0000000234557211 */ /* 0x000fe200078e68ff */
[----:B------:R-:W-:Y:S01]  /*2020*/  FMUL R84, R15, UR30 ;  /* 0x0000001e0f547c20 */ /* 0x000fe20008400000 */
[----:B------:R-:W-:Y:S01]  /*2030*/  FMUL R87, R14, UR30 ;  /* 0x0000001e0e577c20 */ /* 0x000fe20008400000 */
[----:B------:R-:W-:Y:S01]  /*2040*/  FMUL R83, R17, UR30 ;  /* 0x0000001e11537c20 */ /* 0x000fe20008400000 */
[----:B------:R-:W-:Y:S01]  /*2050*/  FMUL R88, R16, UR30 ;  /* 0x0000001e10587c20 */ /* 0x000fe20008400000 */
[----:B------:R2:W-:Y:S01]  /*2060*/  STS.128 [R85], R4 ;  /* 0x0000000455007388 */ /* 0x0005e20000000c00 */
[----:B------:R-:W-:Y:S01]  /*2070*/  FMUL R17, R46, UR30 ;  /* 0x0000001e2e117c20 */ /* 0x000fe20008400000 */
[----:B------:R-:W-:Y:S01]  /*2080*/  FMUL R16, R47, UR30 ;  /* 0x0000001e2f107c20 */ /* 0x000fe20008400000 */
[----:B------:R-:W-:Y:S01]  /*2090*/  FMUL R54, R54, UR30 ;  /* 0x0000001e36367c20 */ /* 0x000fe20008400000 */
[----:B------:R-:W-:Y:S01]  /*20a0*/  FMUL R50, R50, UR30 ;  /* 0x0000001e32327c20 */ /* 0x000fe20008400000 */
[----:B------:R-:W-:Y:S01]  /*20b0*/  FMUL R46, R17, -1.4426950216293334961 ;  /* 0xbfb8aa3b112e7820 */ /* 0x000fe20000400000 */
[----:B------:R-:W-:Y:S01]  /*20c0*/  FMUL R91, R16, -1.4426950216293334961 ;  /* 0xbfb8aa3b105b7820 */ /* 0x000fe20000400000 */
[----:B------:R-:W-:Y:S01]  /*20d0*/  FMUL R89, R54, -1.4426950216293334961 ;  /* 0xbfb8aa3b36597820 */ /* 0x000fe20000400000 */
[----:B------:R-:W-:Y:S01]  /*20e0*/  FMUL R53, R53, UR30 ;  /* 0x0000001e35357c20 */ /* 0x000fe20008400000 */
[----:B-1----:R-:W-:Y:S01]  /*20f0*/  FMUL R81, R13, UR30 ;  /* 0x0000001e0d517c20 */ /* 0x002fe20008400000 */
[----:B------:R-:W-:Y:S01]  /*2100*/  FMUL R13, R45, UR30 ;  /* 0x0000001e2d0d7c20 */ /* 0x000fe20008400000 */
[----:B------:R-:W-:Y:S01]  /*2110*/  FMUL R45, R18, -1.4426950216293334961 ;  /* 0xbfb8aa3b122d7820 */ /* 0x000fe20000400000 */
[----:B------:R-:W1:Y:S01]  /*2120*/  MUFU.EX2 R91, R91 ;  /* 0x0000005b005b7308 */ /* 0x000e620000000800 */
[----:B------:R-:W-:Y:S01]  /*2130*/  FMUL R55, R55, UR30 ;  /* 0x0000001e37377c20 */ /* 0x000fe20008400000 */
[----:B------:R-:W-:Y:S01]  /*2140*/  FMUL R92, R13, -1.4426950216293334961 ;  /* 0xbfb8aa3b0d5c7820 */ /* 0x000fe20000400000 */
[----:B------:R-:W-:Y:S01]  /*2150*/  FMUL R78, R53, -1.4426950216293334961 ;  /* 0xbfb8aa3b354e7820 */ /* 0x000fe20000400000 */
[----:B------:R-:W-:Y:S01]  /*2160*/  FMUL R57, R57, UR30 ;  /* 0x0000001e39397c20 */ /* 0x000fe20008400000 */
[----:B------:R-:W-:Y:S01]  /*2170*/  FMUL R79, R55, -1.4426950216293334961 ;  /* 0xbfb8aa3b374f7820 */ /* 0x000fe20000400000 */
[----:B------:R-:W-:Y:S01]  /*2180*/  FMUL R56, R56, UR30 ;  /* 0x0000001e38387c20 */ /* 0x000fe20008400000 */
[----:B------:R-:W-:Y:S01]  /*2190*/  FMUL R59, R59, UR30 ;  /* 0x0000001e3b3b7c20 */ /* 0x000fe20008400000 */
[----:B------:R-:W3:Y:S01]  /*21a0*/  MUFU.EX2 R45, R45 ;  /* 0x0000002d002d7308 */ /* 0x000ee20000000800 */
[----:B------:R-:W-:Y:S01]  /*21b0*/  FMUL R14, R57, -1.4426950216293334961 ;  /* 0xbfb8aa3b390e7820 */ /* 0x000fe20000400000 */
[----:B------:R-:W-:Y:S01]  /*21c0*/  FMUL R15, R56, -1.4426950216293334961 ;  /* 0xbfb8aa3b380f7820 */ /* 0x000fe20000400000 */
[----:B------:R-:W-:Y:S01]  /*21d0*/  FMUL R58, R58, UR30 ;  /* 0x0000001e3a3a7c20 */ /* 0x000fe20008400000 */
[----:B------:R-:W-:Y:S01]  /*21e0*/  FMUL R63, R63, UR30 ;  /* 0x0000001e3f3f7c20 */ /* 0x000fe20008400000 */
[----:B------:R-:W-:Y:S01]  /*21f0*/  FMUL R62, R62, UR30 ;  /* 0x0000001e3e3e7c20 */ /* 0x000fe20008400000 */
[----:B------:R-:W-:Y:S01]  /*2200*/  FMUL R65, R65, UR30 ;  /* 0x0000001e41417c20 */ /* 0x000fe20008400000 */
[----:B------:R-:W-:Y:S01]  /*2210*/  FMUL R66, R66, UR30 ;  /* 0x0000001e42427c20 */ /* 0x000fe20008400000 */
[----:B------:R-:W4:Y:S01]  /*2220*/  MUFU.EX2 R92, R92 ;  /* 0x0000005c005c7308 */ /* 0x000f220000000800 */
[----:B-1----:R-:W-:Y:S01]  /*2230*/  FADD R93, R91, 1 ;  /* 0x3f8000005b5d7421 */ /* 0x002fe20000000000 */
[----:B------:R-:W-:Y:S01]  /*2240*/  FMUL R67, R67, UR30 ;  /* 0x0000001e43437c20 */ /* 0x000fe20008400000 */
[----:B--2---:R-:W-:Y:S01]  /*2250*/  FMUL R85, R19, UR30 ;  /* 0x0000001e13557c20 */ /* 0x004fe20008400000 */
        /* <DEDUP_REMOVED lines=11> */
[----:B------:R-:W-:Y:S01]  /*2310*/  ULOP3.LUT UR4, UR4, 0xfffffffe, URZ, 0xc0, !UPT ;  /* 0xfffffffe04047892 */ /* 0x000fe2000f8ec0ff */
[----:B------:R-:W-:Y:S01]  /*2320*/  FMUL R29, R29, UR30 ;  /* 0x0000001e1d1d7c20 */ /* 0x000fe20008400000 */
[----:B------:R2:W-:Y:S01]  /*2330*/  STS.128 [R19], R4 ;  /* 0x0000000413007388 */ /* 0x0005e20000000c00 */
[----:B------:R-:W-:Y:S01]  /*2340*/  MUFU.RCP R91, R93 ;  /* 0x0000005d005b7308 */ /* 0x000fe20000001000 */
[----:B------:R-:W-:Y:S01]  /*2350*/  FMUL R28, R28, UR30 ;  /* 0x0000001e1c1c7c20 */ /* 0x000fe20008400000 */
[----:B------:R-:W-:Y:S01]  /*2360*/  FMUL R35, R35, UR30 ;  /* 0x0000001e23237c20 */ /* 0x000fe20008400000 */
[----:B------:R-:W-:Y:S01]  /*2370*/  FMUL R34, R34, UR30 ;  /* 0x0000001e22227c20 */ /* 0x000fe20008400000 */
[----:B------:R-:W-:-:S04]  /*2380*/  UIADD3 UR4, UPT, UPT, -UR4, UR33, URZ ;  /* 0x0000002104047290 */ /* 0x000fc8000fffe1ff */
[----:B------:R-:W-:Y:S08]  /*2390*/  MUFU.EX2 R78, R78 ;  /* 0x0000004e004e7308 */ /* 0x000ff00000000800 */
[----:B------:R-:W-:Y:S08]  /*23a0*/  MUFU.EX2 R79, R79 ;  /* 0x0000004f004f7308 */ /* 0x000ff00000000800 */
[----:B------:R-:W-:Y:S01]  /*23b0*/  MUFU.EX2 R14, R14 ;  /* 0x0000000e000e7308 */ /* 0x000fe20000000800 */
[----:B--2---:R-:W-:Y:S01]  /*23c0*/  FMUL R19, R48, UR30 ;  /* 0x0000001e30137c20 */ /* 0x004fe20008400000 */
[----:B---3--:R-:W-:-:S06]  /*23d0*/  FADD R48, R45, 1 ;  /* 0x3f8000002d307421 */ /* 0x008fcc0000000000 */
[----:B------:R-:W2:Y:S01]  /*23e0*/  MUFU.EX2 R5, R46 ;  /* 0x0000002e00057308 */ /* 0x000ea20000000800 */
[----:B----4-:R-:W-:Y:S01]  /*23f0*/  FADD R4, R92, 1 ;  /* 0x3f8000005c047421 */ /* 0x010fe20000000000 */
[----:B-1----:R-:W-:Y:S01]  /*2400*/  FMUL R89, R19, -1.4426950216293334961 ;  /* 0xbfb8aa3b13597820 */ /* 0x002fe20000400000 */
[----:B------:R-:W-:Y:S01]  /*2410*/  FMUL R6, R49, UR30 ;  /* 0x0000001e31067c20 */ /* 0x000fe20008400000 */
[----:B------:R-:W-:Y:S01]  /*2420*/  FMUL R7, R51, UR30 ;  /* 0x0000001e33077c20 */ /* 0x000fe20008400000 */
[----:B------:R-:W-:Y:S01]  /*2430*/  FMUL R51, R50, -1.4426950216293334961 ;  /* 0xbfb8aa3b32337820 */ /* 0x000fe20000400000 */
[----:B------:R-:W-:Y:S01]  /*2440*/  FMUL R49, R38, UR30 ;  /* 0x0000001e26317c20 */ /* 0x000fe20008400000 */
[----:B------:R-:W-:Y:S01]  /*2450*/  FMUL R44, R6, -1.4426950216293334961 ;  /* 0xbfb8aa3b062c7820 */ /* 0x000fe20000400000 */
[----:B------:R-:W1:Y:S01]  /*2460*/  MUFU.RCP R47, R48 ;  /* 0x00000030002f7308 */ /* 0x000e620000001000 */
[----:B------:R-:W-:-:S07]  /*2470*/  FMUL R45, R7, -1.4426950216293334961 ;  /* 0xbfb8aa3b072d7820 */ /* 0x000fce0000400000 */
[----:B------:R-:W3:Y:S01]  /*2480*/  MUFU.EX2 R89, R89 ;  /* 0x0000005900597308 */ /* 0x000ee20000000800 */
[----:B--2---:R-:W-:Y:S01]  /*2490*/  FADD R92, R5, 1 ;  /* 0x3f800000055c7421 */ /* 0x004fe20000000000 */
[----:B------:R-:W-:-:S04]  /*24a0*/  FMUL R46, R39, UR30 ;  /* 0x0000001e272e7c20 */ /* 0x000fc80008400000 */
[----:B------:R-:W-:Y:S02]  /*24b0*/  FMUL R5, R46, -1.4426950216293334961 ;  /* 0xbfb8aa3b2e057820 */ /* 0x000fe40000400000 */
[----:B------:R-:W2:Y:S01]  /*24c0*/  MUFU.RCP R92, R92 ;  /* 0x0000005c005c7308 */ /* 0x000ea20000001000 */
[----:B-1----:R-:W-:Y:S01]  /*24d0*/  FMUL R47, R18, R47 ;  /* 0x0000002f122f7220 */ /* 0x002fe20000400000 */
[----:B------:R-:W-:-:S03]  /*24e0*/  FMUL R48, R37, UR30 ;  /* 0x0000001e25307c20 */ /* 0x000fc60008400000 */
[----:B------:R-:W-:Y:S01]  /*24f0*/  FMUL R39, R90, R47 ;  /* 0x0000002f5a277220 */ /* 0x000fe20000400000 */
[----:B------:R-:W-:Y:S02]  /*2500*/  FMUL R47, R48, -1.4426950216293334961 ;  /* 0xbfb8aa3b302f7820 */ /* 0x000fe40000400000 */
[----:B------:R-:W1:Y:S01]  /*2510*/  MUFU.EX2 R44, R44 ;  /* 0x0000002c002c7308 */ /* 0x000e620000000800 */
[----:B---3--:R-:W-:Y:S01]  /*2520*/  FADD R90, R89, 1 ;  /* 0x3f800000595a7421 */ /* 0x008fe20000000000 */
[----:B------:R-:W-:-:S06]  /*2530*/  FMUL R89, R16, R91 ;  /* 0x0000005b10597220 */ /* 0x000fcc0000400000 */
[----:B------:R-:W3:Y:S01]  /*2540*/  MUFU.RCP R4, R4 ;  /* 0x0000000400047308 */ /* 0x000ee20000001000 */
[----:B--2---:R-:W-:-:S04]  /*2550*/  FMUL R92, R17, R92 ;  /* 0x0000005c115c7220 */ /* 0x004fc80000400000 */
[----:B------:R-:W-:-:S03]  /*2560*/  FMUL R37, R87, R92 ;  /* 0x0000005c57257220 */ /* 0x000fc60000400000 */
[----:B------:R-:W2:Y:S01]  /*2570*/  MUFU.EX2 R51, R51 ;  /* 0x0000003300337308 */ /* 0x000ea20000000800 */
[----:B-1----:R-:W-:-:S07]  /*2580*/  FADD R92, R44, 1 ;  /* 0x3f8000002c5c7421 */ /* 0x002fce0000000000 */
[----:B------:R-:W1:Y:S01]  /*2590*/  MUFU.RCP R90, R90 ;  /* 0x0000005a005a7308 */ /* 0x000e620000001000 */
[----:B---3--:R-:W-:Y:S01]  /*25a0*/  FMUL R38, R13, R4 ;  /* 0x000000040d267220 */ /* 0x008fe20000400000 */
[----:B------:R-:W-:-:S03]  /*25b0*/  FMUL R4, R49, -1.4426950216293334961 ;  /* 0xbfb8aa3b31047820 */ /* 0x000fc60000400000 */
[----:B------:R-:W-:Y:S01]  /*25c0*/  FMUL R38, R81, R38 ;  /* 0x0000002651267220 */ /* 0x000fe20000400000 */
[----:B------:R-:W-:Y:S01]  /*25d0*/  FMUL R81, R36, UR30 ;  /* 0x0000001e24517c20 */ /* 0x000fe20008400000 */
[----:B------:R-:W-:Y:S01]  /*25e0*/  FMUL R36, R84, R89 ;  /* 0x0000005954247220 */ /* 0x000fe20000400000 */
[----:B------:R-:W3:Y:S01]  /*25f0*/  MUFU.EX2 R45, R45 ;  /* 0x0000002d002d7308 */ /* 0x000ee20000000800 */
[----:B--2---:R-:W-:Y:S01]  /*2600*/  FADD R89, R51, 1 ;  /* 0x3f80000033597421 */ /* 0x004fe20000000000 */
[----:B------:R-:W-:Y:S01]  /*2610*/  FMUL R51, R41, UR30 ;  /* 0x0000001e29337c20 */ /* 0x000fe20008400000 */
[----:B------:R-:W-:Y:S01]  /*2620*/  FMUL R87, R81, -1.4426950216293334961 ;  /* 0xbfb8aa3b51577820 */ /* 0x000fe20000400000 */
[----:B------:R-:W-:Y:S02]  /*2630*/  FMUL R84, R40, UR30 ;  /* 0x0000001e28547c20 */ /* 0x000fe40008400000 */
[----:B------:R-:W-:Y:S02]  /*2640*/  FMUL R44, R51, -1.4426950216293334961 ;  /* 0xbfb8aa3b332c7820 */ /* 0x000fe40000400000 */
[----:B------:R-:W2:Y:S01]  /*2650*/  MUFU.RCP R91, R92 ;  /* 0x0000005c005b7308 */ /* 0x000ea20000001000 */
[----:B-1----:R-:W-:-:S04]  /*2660*/  FMUL R41, R19, R90 ;  /* 0x0000005a13297220 */ /* 0x002fc80000400000 */
[----:B------:R-:W-:-:S03]  /*2670*/  FMUL R41, R88, R41 ;  /* 0x0000002958297220 */ /* 0x000fc60000400000 */
[----:B------:R-:W1:Y:S01]  /*2680*/  MUFU.RCP R89, R89 ;  /* 0x0000005900597308 */ /* 0x000e620000001000 */
[----:B---3--:R-:W-:-:S07]  /*2690*/  FADD R90, R45, 1 ;  /* 0x3f8000002d5a7421 */ /* 0x008fce0000000000 */
[----:B------:R-:W3:Y:S01]  /*26a0*/  MUFU.RCP R90, R90 ;  /* 0x0000005a005a7308 */ /* 0x000ee20000001000 */
[C---:B--2---:R-:W-:Y:S01]  /*26b0*/  FMUL R88, R6.reuse, R91 ;  /* 0x0000005b06587220 */ /* 0x044fe20000400000 */
[----:B------:R-:W-:Y:S01]  /*26c0*/  F2FP.BF16.F32.PACK_AB R6, R6, R19 ;  /* 0x000000130606723e */ /* 0x000fe200000010ff */
[----:B------:R-:W-:Y:S01]  /*26d0*/  FMUL R19, R22, UR30 ;  /* 0x0000001e16137c20 */ /* 0x000fe20008400000 */
[----:B------:R-:W-:Y:S01]  /*26e0*/  FMUL R22, R33, UR30 ;  /* 0x0000001e21167c20 */ /* 0x000fe20008400000 */
[----:B------:R-:W-:Y:S01]  /*26f0*/  FMUL R40, R83, R88 ;  /* 0x0000005853287220 */ /* 0x000fe20000400000 */
[----:B------:R-:W-:Y:S01]  /*2700*/  FMUL R88, R84, -1.4426950216293334961 ;  /* 0xbfb8aa3b54587820 */ /* 0x000fe20000400000 */
[----:B------:R-:W-:Y:S01]  /*2710*/  FMUL R83, R43, UR30 ;  /* 0x0000001e2b537c20 */ /* 0x000fe20008400000 */
[----:B------:R-:W2:Y:S01]  /*2720*/  MUFU.EX2 R87, R87 ;  /* 0x0000005700577308 */ /* 0x000ea20000000800 */
[----:B-1----:R-:W-:Y:S01]  /*2730*/  FMUL R43, R50, R89 ;  /* 0x00000059322b7220 */ /* 0x002fe20000400000 */
[----:B------:R-:W-:Y:S01]  /*2740*/  FMUL R33, R26, UR30 ;  /* 0x0000001e1a217c20 */ /* 0x000fe20008400000 */
[----:B------:R-:W-:-:S02]  /*2750*/  FMUL R45, R83, -1.4426950216293334961 ;  /* 0xbfb8aa3b532d7820 */ /* 0x000fc40000400000 */
[----:B------:R-:W-:Y:S01]  /*2760*/  FMUL R43, R86, R43 ;  /* 0x0000002b562b7220 */ /* 0x000fe20000400000 */
[----:B------:R-:W-:Y:S02]  /*2770*/  FMUL R86, R42, UR30 ;  /* 0x0000001e2a567c20 */ /* 0x000fe40008400000 */
[----:B------:R-:W1:Y:S01]  /*2780*/  MUFU.EX2 R47, R47 ;  /* 0x0000002f002f7308 */ /* 0x000e620000000800 */
[C---:B---3--:R-:W-:Y:S01]  /*2790*/  FMUL R42, R7.reuse, R90 ;  /* 0x0000005a072a7220 */ /* 0x048fe20000400000 */
[----:B------:R-:W-:Y:S01]  /*27a0*/  FMUL R89, R86, -1.4426950216293334961 ;  /* 0xbfb8aa3b56597820 */ /* 0x000fe20000400000 */
[----:B------:R-:W-:Y:S02]  /*27b0*/  F2FP.BF16.F32.PACK_AB R7, R7, R50 ;  /* 0x000000320707723e */ /* 0x000fe400000010ff */
[----:B------:R-:W-:-:S03]  /*27c0*/  FMUL R42, R85, R42 ;  /* 0x0000002a552a7220 */ /* 0x000fc60000400000 */
[----:B------:R-:W3:Y:S01]  /*27d0*/  MUFU.EX2 R88, R88 ;  /* 0x0000005800587308 */ /* 0x000ee20000000800 */
[----:B--2---:R-:W-:-:S07]  /*27e0*/  FADD R90, R87, 1 ;  /* 0x3f800000575a7421 */ /* 0x004fce0000000000 */
[----:B------:R-:W2:Y:S01]  /*27f0*/  MUFU.RCP R90, R90 ;  /* 0x0000005a005a7308 */ /* 0x000ea20000001000 */
[----:B-1----:R-:W-:-:S07]  /*2800*/  FADD R47, R47, 1 ;  /* 0x3f8000002f2f7421 */ /* 0x002fce0000000000 */
[----:B------:R-:W1:Y:S01]  /*2810*/  MUFU.EX2 R44, R44 ;  /* 0x0000002c002c7308 */ /* 0x000e620000000800 */
[----:B---3--:R-:W-:-:S07]  /*2820*/  FADD R87, R88, 1 ;  /* 0x3f80000058577421 */ /* 0x008fce0000000000 */
[----:B------:R-:W3:Y:S01]  /*2830*/  MUFU.RCP R47, R47 ;  /* 0x0000002f002f7308 */ /* 0x000ee20000001000 */
[----:B--2---:R-:W-:-:S04]  /*2840*/  FMUL R91, R81, R90 ;  /* 0x0000005a515b7220 */ /* 0x004fc80000400000 */
[----:B------:R-:W-:-:S03]  /*2850*/  FMUL R80, R80, R91 ;  /* 0x0000005b50507220 */ /* 0x000fc60000400000 */
[----:B------:R-:W2:Y:S01]  /*2860*/  MUFU.RCP R87, R87 ;  /* 0x0000005700577308 */ /* 0x000ea20000001000 */
[----:B-1----:R-:W-:-:S07]  /*2870*/  FADD R88, R44, 1 ;  /* 0x3f8000002c587421 */ /* 0x002fce0000000000 */
[----:B------:R-:W1:Y:S01]  /*2880*/  MUFU.EX2 R89, R89 ;  /* 0x0000005900597308 */ /* 0x000e620000000800 */
[----:B---3--:R-:W-:-:S04]  /*2890*/  FMUL R44, R48, R47 ;  /* 0x0000002f302c7220 */ /* 0x008fc80000400000 */
[----:B------:R-:W-:-:S03]  /*28a0*/  FMUL R77, R77, R44 ;  /* 0x0000002c4d4d7220 */ /* 0x000fc60000400000 */
[----:B------:R-:W3:Y:S01]  /*28b0*/  MUFU.EX2 R45, R45 ;  /* 0x0000002d002d7308 */ /* 0x000ee20000000800 */
[----:B--2---:R-:W-:Y:S01]  /*28c0*/  FMUL R91, R84, R87 ;  /* 0x00000057545b7220 */ /* 0x004fe20000400000 */
[----:B------:R-:W-:-:S03]  /*28d0*/  FMUL R87, R67, -1.4426950216293334961 ;  /* 0xbfb8aa3b43577820 */ /* 0x000fc60000400000 */
[----:B------:R-:W-:Y:S01]  /*28e0*/  FMUL R44, R8, R91 ;  /* 0x0000005b082c7220 */ /* 0x000fe20000400000 */
[----:B------:R-:W-:Y:S02]  /*28f0*/  FMUL R91, R62, -1.4426950216293334961 ;  /* 0xbfb8aa3b3e5b7820 */ /* 0x000fe40000400000 */
[----:B------:R-:W2:Y:S01]  /*2900*/  MUFU.EX2 R4, R4 ;  /* 0x0000000400047308 */ /* 0x000ea20000000800 */
[----:B-1----:R-:W-:Y:S01]  /*2910*/  FADD R47, R89, 1 ;  /* 0x3f800000592f7421 */ /* 0x002fe20000000000 */
[----:B------:R-:W-:-:S06]  /*2920*/  FMUL R89, R60, -1.4426950216293334961 ;  /* 0xbfb8aa3b3c597820 */ /* 0x000fcc0000400000 */
[----:B------:R-:W1:Y:S01]  /*2930*/  MUFU.RCP R47, R47 ;  /* 0x0000002f002f7308 */ /* 0x000e620000001000 */
[----:B---3--:R-:W-:-:S07]  /*2940*/  FADD R8, R45, 1 ;  /* 0x3f8000002d087421 */ /* 0x008fce0000000000 */
[----:B------:R-:W3:Y:S01]  /*2950*/  MUFU.RCP R8, R8 ;  /* 0x0000000800087308 */ /* 0x000ee20000001000 */
[----:B--2---:R-:W-:Y:S01]  /*2960*/  FADD R92, R4, 1 ;  /* 0x3f800000045c7421 */ /* 0x004fe20000000000 */
[----:B------:R-:W-:-:S06]  /*2970*/  FMUL R4, R59, -1.4426950216293334961 ;  /* 0xbfb8aa3b3b047820 */ /* 0x000fcc0000400000 */
[----:B------:R-:W2:Y:S01]  /*2980*/  MUFU.RCP R88, R88 ;  /* 0x0000005800587308 */ /* 0x000ea20000001000 */
[----:B-1----:R-:W-:-:S04]  /*2990*/  FMUL R47, R86, R47 ;  /* 0x0000002f562f7220 */ /* 0x002fc80000400000 */
[----:B------:R-:W-:-:S03]  /*29a0*/  FMUL R82, R82, R47 ;  /* 0x0000002f52527220 */ /* 0x000fc60000400000 */
[----:B------:R-:W1:Y:S01]  /*29b0*/  MUFU.EX2 R5, R5 ;  /* 0x0000000500057308 */ /* 0x000e620000000800 */
[----:B---3--:R-:W-:-:S04]  /*29c0*/  FMUL R8, R83, R8 ;  /* 0x0000000853087220 */ /* 0x008fc80000400000 */
[----:B------:R-:W-:Y:S01]  /*29d0*/  FMUL R47, R11, R8 ;  /* 0x000000080b2f7220 */ /* 0x000fe20000400000 */
[----:B------:R-:W-:Y:S01]  /*29e0*/  FADD R8, R78, 1 ;  /* 0x3f8000004e087421 */ /* 0x000fe20000000000 */
[----:B------:R-:W-:Y:S01]  /*29f0*/  FADD R11, R10, 1 ;  /* 0x3f8000000a0b7421 */ /* 0x000fe20000000000 */
[----:B------:R-:W3:Y:S01]  /*2a00*/  MUFU.RCP R92, R92 ;  /* 0x0000005c005c7308 */ /* 0x000ee20000001000 */
[----:B--2---:R-:W-:Y:S01]  /*2a10*/  FMUL R90, R51, R88 ;  /* 0x00000058335a7220 */ /* 0x004fe20000400000 */
[----:B------:R-:W-:Y:S01]  /*2a20*/  FADD R10, R14, 1 ;  /* 0x3f8000000e0a7421 */ /* 0x000fe20000000000 */
[----:B------:R-:W-:Y:S01]  /*2a30*/  FMUL R88, R65, -1.4426950216293334961 ;  /* 0xbfb8aa3b41587820 */ /* 0x000fe20000400000 */
[----:B------:R-:W-:Y:S01]  /*2a40*/  F2FP.BF16.F32.PACK_AB R14, R51, R84 ;  /* 0x00000054330e723e */ /* 0x000fe200000010ff */
[----:B------:R-:W-:Y:S01]  /*2a50*/  FMUL R45, R9, R90 ;  /* 0x0000005a092d7220 */ /* 0x000fe20000400000 */
[----:B------:R-:W-:Y:S01]  /*2a60*/  FADD R9, R12, 1 ;  /* 0x3f8000000c097421 */ /* 0x000fe20000000000 */
[----:B------:R-:W-:Y:S01]  /*2a70*/  FADD R12, R79, 1 ;  /* 0x3f8000004f0c7421 */ /* 0x000fe20000000000 */
[----:B------:R-:W2:Y:S01]  /*2a80*/  MUFU.EX2 R15, R15 ;  /* 0x0000000f000f7308 */ /* 0x000ea20000000800 */
[----:B-1----:R-:W-:Y:S01]  /*2a90*/  FADD R85, R5, 1 ;  /* 0x3f80000005557421 */ /* 0x002fe20000000000 */
[----:B------:R-:W-:-:S06]  /*2aa0*/  FMUL R90, R63, -1.4426950216293334961 ;  /* 0xbfb8aa3b3f5a7820 */ /* 0x000fcc0000400000 */
[----:B------:R-:W1:Y:S01]  /*2ab0*/  MUFU.RCP R8, R8 ;  /* 0x0000000800087308 */ /* 0x000e620000001000 */
[----:B---3--:R-:W-:-:S04]  /*2ac0*/  FMUL R5, R49, R92 ;  /* 0x0000005c31057220 */ /* 0x008fc80000400000 */
[----:B------:R-:W-:Y:S01]  /*2ad0*/  FMUL R76, R76, R5 ;  /* 0x000000054c4c7220 */ /* 0x000fe20000400000 */
[----:B------:R-:W-:Y:S02]  /*2ae0*/  FMUL R5, R58, -1.4426950216293334961 ;  /* 0xbfb8aa3b3a057820 */ /* 0x000fe40000400000 */
[----:B------:R-:W3:Y:S01]  /*2af0*/  MUFU.RCP R11, R11 ;  /* 0x0000000b000b7308 */ /* 0x000ee20000001000 */
[----:B--2---:R-:W-:-:S07]  /*2b00*/  FADD R15, R15, 1 ;  /* 0x3f8000000f0f7421 */ /* 0x004fce0000000000 */
[----:B------:R-:W2:Y:S01]  /*2b10*/  MUFU.RCP R12, R12 ;  /* 0x0000000c000c7308 */ /* 0x000ea20000001000 */
[C---:B-1----:R-:W-:Y:S01]  /*2b20*/  FMUL R79, R53.reuse, R8 ;  /* 0x00000008354f7220 */ /* 0x042fe20000400000 */
[----:B------:R-:W-:Y:S01]  /*2b30*/  F2FP.BF16.F32.PACK_AB R8, R53, R74 ;  /* 0x0000004a3508723e */ /* 0x000fe200000010ff */
[----:B------:R-:W-:-:S05]  /*2b40*/  FMUL R53, R66, -1.4426950216293334961 ;  /* 0xbfb8aa3b42357820 */ /* 0x000fca0000400000 */
[----:B------:R-:W1:Y:S01]  /*2b50*/  MUFU.EX2 R4, R4 ;  /* 0x0000000400047308 */ /* 0x000e620000000800 */
[----:B---3--:R-:W-:-:S07]  /*2b60*/  FMUL R78, R74, R11 ;  /* 0x0000000b4a4e7220 */ /* 0x008fce0000400000 */
[----:B------:R-:W3:Y:S01]  /*2b70*/  MUFU.RCP R85, R85 ;  /* 0x0000005500557308 */ /* 0x000ee20000001000 */
[----:B--2---:R-:W-:-:S07]  /*2b80*/  FMUL R93, R55, R12 ;  /* 0x0000000c375d7220 */ /* 0x004fce0000400000 */
[----:B------:R-:W2:Y:S01]  /*2b90*/  MUFU.RCP R9, R9 ;  /* 0x0000000900097308 */ /* 0x000ea20000001000 */
[----:B-1----:R-:W-:Y:S01]  /*2ba0*/  FADD R12, R4, 1 ;  /* 0x3f800000040c7421 */ /* 0x002fe20000000000 */
[----:B------:R-:W-:Y:S01]  /*2bb0*/  F2FP.BF16.F32.PACK_AB R4, R13, R18 ;  /* 0x000000120d04723e */ /* 0x000fe200000010ff */
[----:B------:R-:W-:Y:S01]  /*2bc0*/  FMUL R18, R23, UR30 ;  /* 0x0000001e17127c20 */ /* 0x000fe20008400000 */
[----:B------:R-:W-:Y:S01]  /*2bd0*/  FMUL R23, R24, UR30 ;  /* 0x0000001e18177c20 */ /* 0x000fe20008400000 */
[----:B------:R-:W-:Y:S02]  /*2be0*/  F2FP.BF16.F32.PACK_AB R13, R46, R49 ;  /* 0x000000312e0d723e */ /* 0x000fe400000010ff */
[----:B------:R-:W-:Y:S01]  /*2bf0*/  FMUL R93, R18, R93 ;  /* 0x0000005d125d7220 */ /* 0x000fe20000400000 */
[----:B------:R-:W1:Y:S01]  /*2c00*/  MUFU.RCP R10, R10 ;  /* 0x0000000a000a7308 */ /* 0x000e620000001000 */
[----:B---3--:R-:W-:Y:S01]  /*2c10*/  FMUL R92, R46, R85 ;  /* 0x000000552e5c7220 */ /* 0x008fe20000400000 */
[----:B------:R-:W-:-:S03]  /*2c20*/  FMUL R85, R61, -1.4426950216293334961 ;  /* 0xbfb8aa3b3d557820 */ /* 0x000fc60000400000 */
[----:B------:R-:W-:Y:S01]  /*2c30*/  FMUL R75, R75, R92 ;  /* 0x0000005c4b4b7220 */ /* 0x000fe20000400000 */
[----:B------:R-:W-:Y:S02]  /*2c40*/  FMUL R92, R64, -1.4426950216293334961 ;  /* 0xbfb8aa3b405c7820 */ /* 0x000fe40000400000 */
[----:B------:R-:W3:Y:S01]  /*2c50*/  MUFU.RCP R15, R15 ;  /* 0x0000000f000f7308 */ /* 0x000ee20000001000 */
[----:B--2---:R-:W-:Y:S01]  /*2c60*/  FMUL R74, R54, R9 ;  /* 0x00000009364a7220 */ /* 0x004fe20000400000 */
[----:B------:R-:W-:-:S03]  /*2c70*/  F2FP.BF16.F32.PACK_AB R9, R55, R54 ;  /* 0x000000363709723e */ /* 0x000fc600000010ff */
[----:B------:R-:W-:-:S03]  /*2c80*/  FMUL R74, R19, R74 ;  /* 0x0000004a134a7220 */ /* 0x000fc60000400000 */
[----:B------:R-:W2:Y:S01]  /*2c90*/  MUFU.EX2 R5, R5 ;  /* 0x0000000500057308 */ /* 0x000ea20000000800 */
[C---:B-1----:R-:W-:Y:S01]  /*2ca0*/  FMUL R55, R57.reuse, R10 ;  /* 0x0000000a39377220 */ /* 0x042fe20000400000 */
[----:B------:R-:W-:-:S06]  /*2cb0*/  F2FP.BF16.F32.PACK_AB R10, R57, R56 ;  /* 0x00000038390a723e */ /* 0x000fcc00000010ff */
[----:B------:R-:W1:Y:S01]  /*2cc0*/  MUFU.EX2 R90, R90 ;  /* 0x0000005a005a7308 */ /* 0x000e620000000800 */
[----:B---3--:R-:W-:Y:S01]  /*2cd0*/  FMUL R54, R56, R15 ;  /* 0x0000000f38367220 */ /* 0x008fe20000400000 */
[----:B------:R-:W-:-:S03]  /*2ce0*/  F2FP.BF16.F32.PACK_AB R15, R83, R86 ;  /* 0x00000056530f723e */ /* 0x000fc600000010ff */
[----:B------:R-:W-:-:S03]  /*2cf0*/  FMUL R54, R23, R54 ;  /* 0x0000003617367220 */ /* 0x000fc60000400000 */
[----:B------:R-:W-:Y:S01]  /*2d00*/  MUFU.EX2 R91, R91 ;  /* 0x0000005b005b7308 */ /* 0x000fe20000000800 */
[----:B--2---:R-:W-:-:S07]  /*2d10*/  FADD R5, R5, 1 ;  /* 0x3f80000005057421 */ /* 0x004fce0000000000 */
[----:B------:R-:W2:Y:S01]  /*2d20*/  MUFU.EX2 R88, R88 ;  /* 0x0000005800587308 */ /* 0x000ea20000000800 */
[----:B-1----:R-:W-:-:S07]  /*2d30*/  FADD R24, R90, 1 ;  /* 0x3f8000005a187421 */ /* 0x002fce0000000000 */
[----:B------:R-:W-:Y:S08]  /*2d40*/  MUFU.EX2 R53, R53 ;  /* 0x0000003500357308 */ /* 0x000ff00000000800 */
[----:B------:R-:W1:Y:S01]  /*2d50*/  MUFU.RCP R56, R12 ;  /* 0x0000000c00387308 */ /* 0x000e620000001000 */
[----:B--2---:R-:W-:-:S07]  /*2d60*/  FADD R26, R88, 1 ;  /* 0x3f800000581a7421 */ /* 0x004fce0000000000 */
[----:B------:R-:W2:Y:S08]  /*2d70*/  MUFU.EX2 R87, R87 ;  /* 0x0000005700577308 */ /* 0x000eb00000000800 */
[----:B------:R-:W3:Y:S01]  /*2d80*/  MUFU.EX2 R85, R85 ;  /* 0x0000005500557308 */ /* 0x000ee20000000800 */
[----:B-1----:R-:W-:Y:S01]  /*2d90*/  FMUL R49, R59, R56 ;  /* 0x000000383b317220 */ /* 0x002fe20000400000 */
[----:B------:R-:W-:-:S06]  /*2da0*/  F2FP.BF16.F32.PACK_AB R12, R48, R81 ;  /* 0x00000051300c723e */ /* 0x000fcc00000010ff */
[----:B------:R-:W1:Y:S01]  /*2db0*/  MUFU.EX2 R89, R89 ;  /* 0x0000005900597308 */ /* 0x000e620000000800 */
[----:B--2---:R-:W-:-:S07]  /*2dc0*/  FADD R56, R87, 1 ;  /* 0x3f80000057387421 */ /* 0x004fce0000000000 */
[----:B------:R2:W-:Y:S01]  /*2dd0*/  MUFU.RCP R11, R5 ;  /* 0x00000005000b7308 */ /* 0x0005e20000001000 */
[----:B---3--:R-:W-:-:S07]  /*2de0*/  FADD R85, R85, 1 ;  /* 0x3f80000055557421 */ /* 0x008fce0000000000 */
[----:B------:R-:W3:Y:S01]  /*2df0*/  MUFU.EX2 R92, R92 ;  /* 0x0000005c005c7308 */ /* 0x000ee20000000800 */
[----:B-1----:R-:W-:-:S07]  /*2e00*/  FADD R57, R89, 1 ;  /* 0x3f80000059397421 */ /* 0x002fce0000000000 */
[----:B------:R-:W1:Y:S01]  /*2e10*/  MUFU.RCP R24, R24 ;  /* 0x0000001800187308 */ /* 0x000e620000001000 */
[----:B--2---:R-:W-:Y:S01]  /*2e20*/  F2FP.BF16.F32.PACK_AB R5, R16, R17 ;  /* 0x000000111005723e */ /* 0x004fe200000010ff */
[----:B------:R-:W-:Y:S01]  /*2e30*/  FMUL R16, R21, UR30 ;  /* 0x0000001e15107c20 */ /* 0x000fe20008400000 */
[----:B------:R-:W-:Y:S01]  /*2e40*/  FMUL R17, R20, UR30 ;  /* 0x0000001e14117c20 */ /* 0x000fe20008400000 */
[----:B------:R-:W-:Y:S01]  /*2e50*/  FMUL R20, R25, UR30 ;  /* 0x0000001e19147c20 */ /* 0x000fe20008400000 */
[----:B------:R-:W-:Y:S01]  /*2e60*/  FADD R21, R91, 1 ;  /* 0x3f8000005b157421 */ /* 0x000fe20000000000 */
[C---:B------:R-:W-:Y:S01]  /*2e70*/  FMUL R79, R16.reuse, R79 ;  /* 0x0000004f104f7220 */ /* 0x040fe20000400000 */
[----:B------:R-:W-:Y:S01]  /*2e80*/  FMUL R78, R17, R78 ;  /* 0x0000004e114e7220 */ /* 0x000fe20000400000 */
[----:B------:R-:W-:Y:S01]  /*2e90*/  F2FP.BF16.F32.PACK_AB R16, R16, R17 ;  /* 0x000000111010723e */ /* 0x000fe200000010ff */
[----:B------:R-:W2:Y:S01]  /*2ea0*/  MUFU.RCP R26, R26 ;  /* 0x0000001a001a7308 */ /* 0x000ea20000001000 */
[----:B------:R-:W-:Y:S01]  /*2eb0*/  F2FP.BF16.F32.PACK_AB R17, R18, R19 ;  /* 0x000000131211723e */ /* 0x000fe200000010ff */
[----:B---3--:R-:W-:Y:S01]  /*2ec0*/  FADD R92, R92, 1 ;  /* 0x3f8000005c5c7421 */ /* 0x008fe20000000000 */
[----:B------:R-:W-:Y:S01]  /*2ed0*/  F2FP.BF16.F32.PACK_AB R18, R20, R23 ;  /* 0x000000171412723e */ /* 0x000fe200000010ff */
[----:B------:R-:W-:Y:S01]  /*2ee0*/  FADD R23, R53, 1 ;  /* 0x3f80000035177421 */ /* 0x000fe20000000000 */
[----:B------:R-:W-:Y:S01]  /*2ef0*/  FMUL R25, R32, UR30 ;  /* 0x0000001e20197c20 */ /* 0x000fe20008400000 */
[----:B------:R-:W-:Y:S01]  /*2f00*/  FMUL R32, R27, UR30 ;  /* 0x0000001e1b207c20 */ /* 0x000fe20008400000 */
[----:B------:R-:W-:Y:S01]  /*2f10*/  FMUL R48, R58, R11 ;  /* 0x0000000b3a307220 */ /* 0x000fe20000400000 */
[----:B------:R-:W3:Y:S01]  /*2f20*/  MUFU.RCP R21, R21 ;  /* 0x0000001500157308 */ /* 0x000ee20000001000 */
[----:B-1----:R-:W-:Y:S01]  /*2f30*/  FMUL R24, R63, R24 ;  /* 0x000000183f187220 */ /* 0x002fe20000400000 */
[C---:B------:R-:W-:Y:S01]  /*2f40*/  FMUL R46, R32.reuse, R49 ;  /* 0x00000031202e7220 */ /* 0x040fe20000400000 */
[----:B------:R-:W-:Y:S01]  /*2f50*/  FMUL R49, R33, R48 ;  /* 0x0000003021317220 */ /* 0x000fe20000400000 */
[----:B------:R-:W-:Y:S01]  /*2f60*/  F2FP.BF16.F32.PACK_AB R19, R32, R33 ;  /* 0x000000212013723e */ /* 0x000fe200000010ff */
[----:B------:R-:W-:Y:S01]  /*2f70*/  FMUL R48, R31, R24 ;  /* 0x000000181f307220 */ /* 0x000fe20000400000 */
[----:B------:R-:W-:Y:S01]  /*2f80*/  F2FP.BF16.F32.PACK_AB R11, R59, R58 ;  /* 0x0000003a3b0b723e */ /* 0x000fe200000010ff */
[----:B------:R-:W-:Y:S01]  /*2f90*/  FMUL R55, R20, R55 ;  /* 0x0000003714377220 */ /* 0x000fe20000400000 */
[----:B------:R-:W1:Y:S01]  /*2fa0*/  MUFU.RCP R23, R23 ;  /* 0x0000001700177308 */ /* 0x000e620000001000 */
[----:B--2---:R-:W-:Y:S01]  /*2fb0*/  FMUL R53, R65, R26 ;  /* 0x0000001a41357220 */ /* 0x004fe20000400000 */
[----:B------:R-:W-:-:S03]  /*2fc0*/  F2FP.BF16.F32.PACK_AB R20, R29, R28 ;  /* 0x0000001c1d14723e */ /* 0x000fc600000010ff */
[C---:B------:R-:W-:Y:S01]  /*2fd0*/  FMUL R53, R22.reuse, R53 ;  /* 0x0000003516357220 */ /* 0x040fe20000400000 */
[----:B------:R-:W-:Y:S02]  /*2fe0*/  F2FP.BF16.F32.PACK_AB R22, R22, R25 ;  /* 0x000000191616723e */ /* 0x000fe400000010ff */
[----:B------:R-:W2:Y:S01]  /*2ff0*/  MUFU.RCP R50, R85 ;  /* 0x0000005500327308 */ /* 0x000ea20000001000 */
[----:B---3--:R-:W-:-:S04]  /*3000*/  FMUL R21, R62, R21 ;  /* 0x000000153e157220 */ /* 0x008fc80000400000 */
[----:B------:R-:W-:Y:S01]  /*3010*/  FMUL R51, R30, R21 ;  /* 0x000000151e337220 */ /* 0x000fe20000400000 */
[----:B------:R-:W-:Y:S02]  /*3020*/  F2FP.BF16.F32.PACK_AB R21, R31, R30 ;  /* 0x0000001e1f15723e */ /* 0x000fe400000010ff */
[----:B------:R-:W3:Y:S01]  /*3030*/  MUFU.RCP R56, R56 ;  /* 0x0000003800387308 */ /* 0x000ee20000001000 */
[----:B-1----:R-:W-:Y:S01]  /*3040*/  FMUL R23, R66, R23 ;  /* 0x0000001742177220 */ /* 0x002fe20000400000 */
[C---:B------:R-:W-:Y:S02]  /*3050*/  LEA R30, R52.reuse, R68, 0xd ;  /* 0x00000044341e7211 */ /* 0x040fe400078e68ff */
[----:B------:R-:W-:Y:S01]  /*3060*/  LEA R52, R52, R69, 0xd ;  /* 0x0000004534347211 */ /* 0x000fe200078e68ff */
[----:B------:R-:W-:Y:S01]  /*3070*/  FMUL R58, R34, R23 ;  /* 0x00000017223a7220 */ /* 0x000fe20000400000 */
[----:B------:R-:W-:Y:S01]  /*3080*/  F2FP.BF16.F32.PACK_AB R23, R35, R34 ;  /* 0x000000222317723e */ /* 0x000fe200000010ff */
[----:B------:R1:W-:Y:S01]  /*3090*/  STS.128 [R30], R16 ;  /* 0x000000101e007388 */ /* 0x0003e20000000c00 */
[----:B------:R-:W4:Y:S01]  /*30a0*/  MUFU.RCP R57, R57 ;  /* 0x0000003900397308 */ /* 0x000f220000001000 */
[----:B--2---:R-:W-:Y:S01]  /*30b0*/  FMUL R32, R61, R50 ;  /* 0x000000323d207220 */ /* 0x004fe20000400000 */
[----:B------:R-:W-:Y:S01]  /*30c0*/  MOV R50, UR8 ;  /* 0x0000000800327c02 */ /* 0x000fe20008000f00 */
[----:B------:R-:W-:Y:S02]  /*30d0*/  STS.128 [R52], R20 ;  /* 0x0000001434007388 */ /* 0x000fe40000000c00 */
[----:B------:R-:W-:Y:S01]  /*30e0*/  FMUL R32, R29, R32 ;  /* 0x000000201d207220 */ /* 0x000fe20000400000 */
[----:B------:R-:W-:-:S02]  /*30f0*/  LEA R34, R50, R3, 0xd ;  /* 0x0000000332227211 */ /* 0x000fc400078e68ff */
[----:B------:R-:W2:Y:S01]  /*3100*/  MUFU.RCP R27, R92 ;  /* 0x0000005c001b7308 */ /* 0x000ea20000001000 */
[----:B---3--:R-:W-:Y:S01]  /*3110*/  FMUL R24, R67, R56 ;  /* 0x0000003843187220 */ /* 0x008fe20000400000 */
[----:B------:R-:W-:Y:S02]  /*3120*/  LEA R31, R50, R68, 0xd ;  /* 0x00000044321f7211 */ /* 0x000fe400078e68ff */
[----:B------:R-:W-:Y:S01]  /*3130*/  F2FP.BF16.F32.PACK_AB R29, R93, R74 ;  /* 0x0000004a5d1d723e */ /* 0x000fe200000010ff */
[----:B----4-:R-:W-:Y:S01]  /*3140*/  FMUL R33, R60, R57 ;  /* 0x000000393c217220 */ /* 0x010fe20000400000 */
[----:B------:R-:W-:Y:S01]  /*3150*/  FMUL R57, R35, R24 ;  /* 0x0000001823397220 */ /* 0x000fe20000400000 */
[----:B------:R-:W-:Y:S02]  /*3160*/  LEA R35, R50, R2, 0xd ;  /* 0x0000000232237211 */ /* 0x000fe400078e68ff */
[----:B------:R-:W-:Y:S01]  /*3170*/  FMUL R33, R28, R33 ;  /* 0x000000211c217220 */ /* 0x000fe20000400000 */
[----:B------:R-:W-:-:S02]  /*3180*/  F2FP.BF16.F32.PACK_AB R24, R61, R60 ;  /* 0x0000003c3d18723e */ /* 0x000fc400000010ff */
[----:B------:R3:W-:Y:S01]  /*3190*/  STS.128 [R35], R12 ;  /* 0x0000000c23007388 */ /* 0x0007e20000000c00 */
[----:B--2---:R-:W-:Y:S01]  /*31a0*/  FMUL R26, R64, R27 ;  /* 0x0000001b401a7220 */ /* 0x004fe20000400000 */
[----:B------:R-:W-:Y:S02]  /*31b0*/  F2FP.BF16.F32.PACK_AB R27, R67, R66 ;  /* 0x00000042431b723e */ /* 0x000fe400000010ff */
[----:B------:R2:W-:Y:S01]  /*31c0*/  STS.128 [R34], R4 ;  /* 0x0000000422007388 */ /* 0x0005e20000000c00 */
[----:B------:R-:W-:Y:S01]  /*31d0*/  FMUL R56, R25, R26 ;  /* 0x0000001a19387220 */ /* 0x000fe20000400000 */
[----:B-1----:R-:W-:Y:S02]  /*31e0*/  MOV R16, UR4 ;  /* 0x0000000400107c02 */ /* 0x002fe40008000f00 */
[----:B------:R-:W-:Y:S01]  /*31f0*/  F2FP.BF16.F32.PACK_AB R25, R63, R62 ;  /* 0x0000003e3f19723e */ /* 0x000fe200000010ff */
[----:B------:R1:W-:Y:S01]  /*3200*/  STS.128 [R31], R8 ;  /* 0x000000081f007388 */ /* 0x0003e20000000c00 */
[----:B------:R-:W-:-:S02]  /*3210*/  F2FP.BF16.F32.PACK_AB R26, R65, R64 ;  /* 0x00000040411a723e */ /* 0x000fc400000010ff */
[----:B------:R-:W-:Y:S02]  /*3220*/  LEA R50, R50, R69, 0xd ;  /* 0x0000004532327211 */ /* 0x000fe400078e68ff */
[C---:B------:R-:W-:Y:S02]  /*3230*/  LEA R19, R16.reuse, R70, 0xd ;  /* 0x0000004610137211 */ /* 0x040fe400078e68ff */
[C---:B------:R-:W-:Y:S01]  /*3240*/  LEA R18, R16.reuse, R71, 0xd ;  /* 0x0000004710127211 */ /* 0x040fe200078e68ff */
[----:B------:R4:W-:Y:S01]  /*3250*/  STS.128 [R50], R24 ;  /* 0x0000001832007388 */ /* 0x0009e20000000c00 */
[----:B------:R-:W-:Y:S02]  /*3260*/  F2FP.BF16.F32.PACK_AB R28, R79, R78 ;  /* 0x0000004e4f1c723e */ /* 0x000fe400000010ff */
[----:B------:R-:W-:Y:S02]  /*3270*/  F2FP.BF16.F32.PACK_AB R30, R55, R54 ;  /* 0x00000036371e723e */ /* 0x000fe400000010ff */
[----:B------:R-:W-:-:S02]  /*3280*/  LEA R17, R16, R72, 0xd ;  /* 0x0000004810117211 */ /* 0x000fc400078e68ff */
[----:B------:R-:W-:Y:S02]  /*3290*/  LEA R16, R16, R73, 0xd ;  /* 0x0000004910107211 */ /* 0x000fe400078e68ff */
[----:B---3--:R-:W-:Y:S02]  /*32a0*/  F2FP.BF16.F32.PACK_AB R12, R38, R39 ;  /* 0x00000027260c723e */ /* 0x008fe400000010ff */
[----:B------:R-:W-:Y:S02]  /*32b0*/  F2FP.BF16.F32.PACK_AB R13, R36, R37 ;  /* 0x00000025240d723e */ /* 0x000fe400000010ff */
[----:B--2---:R-:W-:Y:S02]  /*32c0*/  F2FP.BF16.F32.PACK_AB R5, R75, R76 ;  /* 0x0000004c4b05723e */ /* 0x004fe400000010ff */
[----:B------:R-:W-:Y:S02]  /*32d0*/  F2FP.BF16.F32.PACK_AB R4, R77, R80 ;  /* 0x000000504d04723e */ /* 0x000fe400000010ff */
[----:B------:R-:W-:-:S02]  /*32e0*/  F2FP.BF16.F32.PACK_AB R6, R45, R44 ;  /* 0x0000002c2d06723e */ /* 0x000fc400000010ff */
[----:B------:R-:W-:Y:S02]  /*32f0*/  F2FP.BF16.F32.PACK_AB R7, R47, R82 ;  /* 0x000000522f07723e */ /* 0x000fe400000010ff */
[----:B------:R-:W-:Y:S02]  /*3300*/  F2FP.BF16.F32.PACK_AB R14, R40, R41 ;  /* 0x00000029280e723e */ /* 0x000fe400000010ff */
[----:B------:R-:W-:Y:S01]  /*3310*/  F2FP.BF16.F32.PACK_AB R15, R42, R43 ;  /* 0x0000002b2a0f723e */ /* 0x000fe200000010ff */
[----:B------:R4:W-:Y:S01]  /*3320*/  STS.128 [R19], R4 ;  /* 0x0000000413007388 */ /* 0x0009e20000000c00 */
[----:B-1----:R-:W-:Y:S02]  /*3330*/  F2FP.BF16.F32.PACK_AB R31, R46, R49 ;  /* 0x000000312e1f723e */ /* 0x002fe400000010ff */
[----:B------:R-:W-:Y:S01]  /*3340*/  F2FP.BF16.F32.PACK_AB R8, R32, R33 ;  /* 0x000000212008723e */ /* 0x000fe200000010ff */
[----:B------:R4:W-:Y:S01]  /*3350*/  STS.128 [R18], R12 ;  /* 0x0000000c12007388 */ /* 0x0009e20000000c00 */
[----:B------:R-:W-:-:S02]  /*3360*/  F2FP.BF16.F32.PACK_AB R9, R48, R51 ;  /* 0x000000333009723e */ /* 0x000fc400000010ff */
[----:B------:R-:W-:Y:S01]  /*3370*/  F2FP.BF16.F32.PACK_AB R10, R53, R56 ;  /* 0x00000038350a723e */ /* 0x000fe200000010ff */
[----:B------:R4:W-:Y:S01]  /*3380*/  STS.128 [R17], R28 ;  /* 0x0000001c11007388 */ /* 0x0009e20000000c00 */
[----:B------:R-:W-:-:S05]  /*3390*/  F2FP.BF16.F32.PACK_AB R11, R57, R58 ;  /* 0x0000003a390b723e */ /* 0x000fca00000010ff */
[----:B------:R4:W-:Y:S01]  /*33a0*/  STS.128 [R16], R8 ;  /* 0x0000000810007388 */ /* 0x0009e20000000c00 */
[----:B------:R1:W-:Y:S06]  /*33b0*/  MEMBAR.ALL.CTA ;  /* 0x0000000000007992 */ /* 0x0003ec0000008000 */
[----:B-1----:R-:W1:Y:S02]  /*33c0*/  FENCE.VIEW.ASYNC.S ;  /* 0x00000000000073c6 */ /* 0x002e640000000000 */
[----:B-1----:R-:W-:Y:S06]  /*33d0*/  BAR.SYNC.DEFER_BLOCKING 0x1, 0x80 ;  /* 0x0042000000007b1d */ /* 0x002fec0000010000 */
[----:B------:R-:W-:Y:S05]  /*33e0*/  BRA.U !UP2, `(.L_x_25) ;  /* 0x000000010a447547 */ /* 0x000fea000b800000 */
[----:B------:R-:W-:Y:S02]  /*33f0*/  USHF.L.U32 UR12, UR12, 0xc, URZ ;  /* 0x0000000c0c0c7899 */ /* 0x000fe400080006ff */
[----:B------:R-:W-:Y:S02]  /*3400*/  USHF.L.U32 UR8, UR8, 0xc, URZ ;  /* 0x0000000c08087899 */ /* 0x000fe400080006ff */
[----:B------:R-:W-:Y:S02]  /*3410*/  USHF.L.U32 UR4, UR4, 0xc, URZ ;  /* 0x0000000c04047899 */ /* 0x000fe400080006ff */
[----:B------:R-:W-:Y:S02]  /*3420*/  UIADD3 UR12, UPT, UPT, UR12, UR12, URZ ;  /* 0x0000000c0c0c7290 */ /* 0x000fe4000fffe0ff */
[----:B------:R-:W-:Y:S02]  /*3430*/  UIADD3 UR8, UPT, UPT, UR8, UR8, URZ ;  /* 0x0000000808087290 */ /* 0x000fe4000fffe0ff */
[----:B------:R-:W-:-:S02]  /*3440*/  UIADD3 UR4, UPT, UPT, UR27, UR4, UR4 ;  /* 0x000000041b047290 */ /* 0x000fc4000fffe004 */
[----:B------:R-:W-:Y:S02]  /*3450*/  UIADD3 UR12, UPT, UPT, UR12, 0x400, UR27 ;  /* 0x000004000c0c7890 */ /* 0x000fe4000fffe01b */
[----:B------:R-:W-:Y:S02]  /*3460*/  UIADD3 UR9, UPT, UPT, UR13, 0x20, URZ ;  /* 0x000000200d097890 */ /* 0x000fe4000fffe0ff */
[----:B------:R-:W-:Y:S02]  /*3470*/  UIADD3 UR8, UPT, UPT, UR8, 0x400, UR27 ;  /* 0x0000040008087890 */ /* 0x000fe4000fffe01b */
[----:B------:R-:W-:Y:S01]  /*3480*/  UIADD3 UR4, UPT, UPT, UR4, 0x8400, URZ ;  /* 0x0000840004047890 */ /* 0x000fe2000fffe0ff */
[----:B------:R-:W-:Y:S01]  /*3490*/  UMOV UR10, UR14 ;  /* 0x0000000e000a7c82 */ /* 0x000fe20008000000 */
[----:B------:R-:W-:Y:S01]  /*34a0*/  UMOV UR6, UR14 ;  /* 0x0000000e00067c82 */ /* 0x000fe20008000000 */
[----:B------:R1:W-:Y:S04]  /*34b0*/  UTMASTG.2D [UR12], [UR38], desc[URZ] ;  /* 0x0000ff0c260073b5 */ /* 0x0003e80008009000 */
[----:B------:R1:W-:Y:S02]  /*34c0*/  UTMASTG.2D [UR8], [UR38], desc[URZ] ;  /* 0x0000ff08260073b5 */ /* 0x0003e40008009000 */
[----:B------:R1:W-:Y:S01]  /*34d0*/  UTMASTG.2D [UR4], [UR36], desc[URZ] ;  /* 0x0000ff04240073b5 */ /* 0x0003e20008009000 */
[----:B------:R0:W-:Y:S01]  /*34e0*/  UTMACMDFLUSH ;  /* 0x00000000000079b7 */ /* 0x0001e20000000000 */
[----:B-1----:R-:W-:-:S04]  /*34f0*/  DEPBAR.LE SB0, 0x3 ;  /* 0x000080c00000791a */ /* 0x002fc80000000000 */
.L_x_25:
[----:B------:R-:W-:Y:S01]  /*3500*/  BAR.SYNC.DEFER_BLOCKING 0x1, 0x80 ;  /* 0x0042000000007b1d */ /* 0x000fe20000010000 */
[----:B------:R-:W-:Y:S02]  /*3510*/  UIADD3 UR6, UPT, UPT, UR32, -0x1, URZ ;  /* 0xffffffff20067890 */ /* 0x000fe4000fffe0ff */
[----:B------:R-:W-:Y:S02]  /*3520*/  UIADD3 UR4, UPT, UPT, UR32, 0x2, URZ ;  /* 0x0000000220047890 */ /* 0x000fe4000fffe0ff */
[----:B------:R-:W-:Y:S02]  /*3530*/  UISETP.GE.U32.AND UP0, UPT, UR6, 0x6, UPT ;  /* 0x000000060600788c */ /* 0x000fe4000bf06070 */
[----:B------:R-:W-:Y:S02]  /*3540*/  UIADD3 UR34, UPT, UPT, UR34, 0x40, URZ ;  /* 0x0000004022227890 */ /* 0x000fe4000fffe0ff */
[----:B------:R-:W-:Y:S02]  /*3550*/  UIADD3 UR33, UPT, UPT, UR33, 0x1, URZ ;  /* 0x0000000121217890 */ /* 0x000fe4000fffe0ff */
[----:B------:R-:W-:-:S02]  /*3560*/  UIADD3 UR31, UPT, UPT, UR31, 0x2, URZ ;  /* 0x000000021f1f7890 */ /* 0x000fc4000fffe0ff */
[----:B------:R-:W-:Y:S02]  /*3570*/  UIADD3 UR5, UPT, UPT, UR5, 0x20, URZ ;  /* 0x0000002005057890 */ /* 0x000fe4000fffe0ff */
[----:B------:R-:W-:Y:S01]  /*3580*/  UIADD3 UR13, UPT, UPT, UR13, 0x40, URZ ;  /* 0x000000400d0d7890 */ /* 0x000fe2000fffe0ff */
[----:B------:R-:W-:Y:S01]  /*3590*/  UMOV UR32, UR4 ;  /* 0x0000000400207c82 */ /* 0x000fe20008000000 */
[----:B------:R-:W-:Y:S10]  /*35a0*/  BRA.U !UP0, `(.L_x_26) ;  /* 0xffffffe9081c7547 */ /* 0x000ff4000b83ffff */
[----:B------:R-:W-:Y:S01]  /*35b0*/  NOP ;  /* 0x0000000000007918 */ /* 0x000fe20000000000 */
[----:B------:R-:W1:Y:S01]  /*35c0*/  LDCU.64 UR4, c[0x0][0x5c0] ;  /* 0x0000b800ff0477ac */ /* 0x000e620008000a00 */
[----:B------:R-:W-:Y:S01]  /*35d0*/  UIADD3 UR25, UPT, UPT, UR24, UR25, URZ ;  /* 0x0000001918197290 */ /* 0x000fe2000fffe0ff */
[----:B------:R-:W-:Y:S01]  /*35e0*/  ELECT P0, URZ, PT ;  /* 0x0000000000ff782f */ /* 0x000fe20003800000 */
[----:B------:R-:W-:Y:S02]  /*35f0*/  UIADD3 UR21, UPT, UPT, UR21, 0x1, URZ ;  /* 0x0000000115157890 */ /* 0x000fe4000fffe0ff */
[----:B------:R-:W-:Y:S02]  /*3600*/  UIADD3 UR22, UPT, UPT, UR22, 0x1, URZ ;  /* 0x0000000116167890 */ /* 0x000fe4000fffe0ff */
[----:B------:R-:W-:-:S04]  /*3610*/  UISETP.NE.AND UP0, UPT, UR21, 0x2, UPT ;  /* 0x000000021500788c */ /* 0x000fc8000bf05270 */
[----:B------:R-:W-:Y:S02]  /*3620*/  USEL UR21, UR21, URZ, UP0 ;  /* 0x000000ff15157287 */ /* 0x000fe40008000000 */
[----:B-1----:R-:W-:Y:S02]  /*3630*/  UIMAD.WIDE.U32 UR8, UR25, UR5, URZ ;  /* 0x00000005190872a5 */ /* 0x002fe4000f8e00ff */
[----:B----4-:R-:W-:Y:S01]  /*3640*/  @P0 IMAD.MOV.U32 R4, RZ, RZ, 0x1 ;  /* 0x00000001ff040424 */ /* 0x010fe200078e00ff */
[----:B------:R-:W1:Y:S03]  /*3650*/  LDCU UR5, c[0x0][0x5d0] ;  /* 0x0000ba00ff0577ac */ /* 0x000e660008000800 */
[----:B------:R2:W-:Y:S01]  /*3660*/  @P0 SYNCS.ARRIVE.TRANS64.ART0 RZ, [UR11+0x40], R4 ;  /* 0x00004004ffff09a7 */ /* 0x0005e2000850000b */
        /* <DEDUP_REMOVED lines=11> */
[----:B------:R-:W-:-:S04]  /*3720*/  USHF.R.U32.HI UR6, URZ, UR17, UR6 ;  /* 0x00000011ff067299 */ /* 0x000fc80008011606 */
[----:B-1----:R-:W-:-:S04]  /*3730*/  UIMAD.WIDE.U32 UR8, UR6, UR5, URZ ;  /* 0x00000005060872a5 */ /* 0x002fc8000f8e00ff */
[----:B------:R-:W-:-:S04]  /*3740*/  UIADD3 UR5, UPT, UPT, UR6, -UR9, URZ ;  /* 0x8000000906057290 */ /* 0x000fc8000fffe0ff */
[----:B------:R-:W-:-:S03]  /*3750*/  USHF.R.U32.HI UR5, URZ, UR16, UR5 ;  /* 0x00000010ff057299 */ /* 0x000fc60008011605 */
[----:B------:R-:W1:Y:S01]  /*3760*/  LDCU UR8, c[0x0][0x5cc] ;  /* 0x0000b980ff0877ac */ /* 0x000e620008000800 */
[----:B------:R-:W-:-:S04]  /*3770*/  UIADD3 UR5, UPT, UPT, UR9, UR5, URZ ;  /* 0x0000000509057290 */ /* 0x000fc8000fffe0ff */
[----:B------:R-:W-:-:S04]  /*3780*/  USHF.R.U32.HI UR5, URZ, UR15, UR5 ;  /* 0x0000000fff057299 */ /* 0x000fc80008011605 */
[----:B------:R-:W-:-:S04]  /*3790*/  UIADD3 UR5, UPT, UPT, -UR5, URZ, URZ ;  /* 0x000000ff05057290 */ /* 0x000fc8000fffe1ff */
[----:B------:R-:W-:Y:S02]  /*37a0*/  UIMAD UR5, UR4, UR5, UR6 ;  /* 0x00000005040572a4 */ /* 0x000fe4000f8e0206 */
[----:B------:R-:W-:Y:S02]  /*37b0*/  USEL UR4, URZ, 0x1, UP0 ;  /* 0x00000001ff047887 */ /* 0x000fe40008000000 */
[----:B------:R-:W-:Y:S02]  /*37c0*/  UISETP.GE.AND UP0, UPT, UR25, 0x200, UPT ;  /* 0x000002001900788c */ /* 0x000fe4000bf06270 */
[----:B------:R-:W-:Y:S02]  /*37d0*/  UIADD3 UR6, UPT, UPT, -UR6, URZ, URZ ;  /* 0x000000ff06067290 */ /* 0x000fe4000fffe1ff */
[----:B------:R-:W-:Y:S02]  /*37e0*/  LOP3.LUT R0, R0, UR4, RZ, 0x3c, !PT ;  /* 0x0000000400007c12 */ /* 0x000fe4000f8e3cff */
[----:B-1----:R-:W-:-:S03]  /*37f0*/  UIMAD UR14, UR8, UR6, UR14 ;  /* 0x00000006080e72a4 */ /* 0x002fc6000f8e020e */
[----:B--2---:R-:W-:Y:S09]  /*3800*/  BRA.U !UP0, `(.L_x_27) ;  /* 0xffffffe508387547 */ /* 0x004ff2000b83ffff */
.L_x_23:
[----:B------:R-:W-:Y:S05]  /*3810*/  BRA.U !UP2, `(.L_x_28) ;  /* 0x000000010a1c7547 */ /* 0x000fea000b800000 */
[----:B------:R-:W2:Y:S01]  /*3820*/  S2UR UR4, SR_CgaCtaId ;  /* 0x00000000000479c3 */ /* 0x000ea20000008800 */
[----:B------:R-:W-:Y:S01]  /*3830*/  ELECT P0, URZ, PT ;  /* 0x0000000000ff782f */ /* 0x000fe20003800000 */
[----:B------:R-:W-:Y:S01]  /*3840*/  HFMA2 R0, -RZ, RZ, 0, 5.9604644775390625e-08 ;  /* 0x00000001ff007431 */ /* 0x000fe200000001ff */
[----:B------:R-:W-:-:S05]  /*3850*/  UMOV UR5, 0x40 ;  /* 0x0000004000057882 */ /* 0x000fca0000000000 */
[----:B------:R-:W-:Y:S01]  /*3860*/  UVIRTCOUNT.DEALLOC.SMPOOL 0x80 ;  /* 0x000000800000784c */ /* 0x000fe20000000000 */
[----:B--2---:R-:W-:-:S09]  /*3870*/  ULEA UR4, UR4, UR5, 0x18 ;  /* 0x0000000504047291 */ /* 0x004fd2000f8ec0ff */
[----:B------:R2:W-:Y:S03]  /*3880*/  @P0 STS.U8 [UR4], R0 ;  /* 0x00000000ff000988 */ /* 0x0005e60008000004 */
.L_x_28:
[----:B------:R-:W-:Y:S06]  /*3890*/  BAR.SYNC.DEFER_BLOCKING 0x1, 0x80 ;  /* 0x0042000000007b1d */ /* 0x000fec0000010000 */
[----:B------:R-:W-:Y:S05]  /*38a0*/  BRA.U !UP2, `(.L_x_29) ;  /* 0x000000010aa07547 */ /* 0x000fea000b800000 */
[----:B------:R-:W3:Y:S01]  /*38b0*/  S2UR UR4, SR_CgaCtaId ;  /* 0x00000000000479c3 */ /* 0x000ee20000008800 */
[----:B------:R-:W-:Y:S01]  /*38c0*/  NOP ;  /* 0x0000000000007918 */ /* 0x000fe20000000000 */
[----:B------:R-:W-:Y:S01]  /*38d0*/  UMOV UR5, 0x50 ;  /* 0x0000005000057882 */ /* 0x000fe20000000000 */
[----:B------:R-:W-:Y:S01]  /*38e0*/  ULOP3.LUT UR9, UR26, 0xffff, URZ, 0xc0, !UPT ;  /* 0x0000ffff1a097892 */ /* 0x000fe2000f8ec0ff */
[----:B------:R-:W-:-:S03]  /*38f0*/  UMOV UR6, 0xffff ;  /* 0x0000ffff00067882 */ /* 0x000fc60000000000 */
[----:B------:R-:W-:-:S04]  /*3900*/  USHF.R.U32.HI UR9, URZ, 0x5, UR9 ;  /* 0x00000005ff097899 */ /* 0x000fc80008011609 */
[----:B------:R-:W-:Y:S02]  /*3910*/  UIADD3 UR8, UPT, UPT, UR9, 0x10, URZ ;  /* 0x0000001009087890 */ /* 0x000fe4000fffe0ff */
[----:B------:R-:W-:Y:S02]  /*3920*/  USHF.L.U32 UR6, UR6, UR9, URZ ;  /* 0x0000000906067299 */ /* 0x000fe400080006ff */
[----:B---3--:R-:W-:-:S03]  /*3930*/  ULEA UR4, UR4, UR5, 0x18 ;  /* 0x0000000504047291 */ /* 0x008fc6000f8ec0ff */
[----:B------:R-:W-:Y:S02]  /*3940*/  UMOV UR5, 0x1 ;  /* 0x0000000100057882 */ /* 0x000fe40000000000 */
[----:B------:R-:W-:-:S04]  /*3950*/  USHF.L.U32 UR8, UR5, UR8, URZ ;  /* 0x0000000805087299 */ /* 0x000fc800080006ff */
[----:B--2---:R-:W2:Y:S01]  /*3960*/  LDS R0, [UR4] ;  /* 0x00000004ff007984 */ /* 0x004ea20008000800 */
[----:B------:R-:W-:-:S04]  /*3970*/  ULOP3.LUT UR8, UR8, UR6, URZ, 0xfc, !UPT ;  /* 0x0000000608087292 */ /* 0x000fc8000f8efcff */
[----:B------:R-:W-:Y:S01]  /*3980*/  ULOP3.LUT UR6, UR8, 0xffff, URZ, 0xc0, !UPT ;  /* 0x0000ffff08067892 */ /* 0x000fe2000f8ec0ff */
[----:B--2---:R-:W-:-:S13]  /*3990*/  R2UR UR7, R0 ;  /* 0x00000000000772ca */ /* 0x004fda00000e0000 */
[----:B------:R-:W-:-:S04]  /*39a0*/  ULOP3.LUT UR5, UR8, 0xffff, UR7, 0x80, !UPT ;  /* 0x0000ffff08057892 */ /* 0x000fc8000f8e8007 */
[----:B------:R-:W-:-:S09]  /*39b0*/  UISETP.NE.AND UP0, UPT, UR5, UR6, UPT ;  /* 0x000000060500728c */ /* 0x000fd2000bf05270 */
[----:B------:R-:W-:Y:S05]  /*39c0*/  BRA.U UP0, `(.L_x_30) ;  /* 0x00000001004c7547 */ /* 0x000fea000b800000 */
[----:B------:R-:W-:Y:S02]  /*39d0*/  USHF.R.U32.HI UR5, URZ, 0x10, UR8 ;  /* 0x00000010ff057899 */ /* 0x000fe40008011608 */
[----:B------:R-:W-:-:S04]  /*39e0*/  USHF.R.U32.HI UR6, URZ, 0x10, UR7 ;  /* 0x00000010ff067899 */ /* 0x000fc80008011607 */
[----:B------:R-:W-:-:S04]  /*39f0*/  ULOP3.LUT UR6, UR6, UR5, URZ, 0xc0, !UPT ;  /* 0x0000000506067292 */ /* 0x000fc8000f8ec0ff */
[----:B------:R-:W-:-:S09]  /*3a00*/  UISETP.NE.AND UP0, UPT, UR6, UR5, UPT ;  /* 0x000000050600728c */ /* 0x000fd2000bf05270 */
[----:B------:R-:W-:Y:S05]  /*3a10*/  BRA.U UP0, `(.L_x_31) ;  /* 0x00000001002c7547 */ /* 0x000fea000b800000 */
[----:B-1----:R-:W1:Y:S01]  /*3a20*/  S2R R2, SR_LANEID ;  /* 0x0000000000027919 */ /* 0x002e620000000000 */
[----:B------:R-:W-:Y:S01]  /*3a30*/  ULOP3.LUT UR8, URZ, UR8, URZ, 0x33, !UPT ;  /* 0x00000008ff087292 */ /* 0x000fe2000f8e33ff */
[----:B------:R-:W-:Y:S02]  /*3a40*/  VOTEU.ANY UR6, UPT, PT ;  /* 0x0000000000067886 */ /* 0x000fe400038e0100 */
[----:B------:R-:W-:-:S03]  /*3a50*/  UFLO.U32 UR6, UR6 ;  /* 0x00000006000672bd */ /* 0x000fc600080e0000 */
[----:B------:R-:W-:-:S04]  /*3a60*/  IMAD.U32 R0, RZ, RZ, UR8 ;  /* 0x00000008ff007e24 */ /* 0x000fc8000f8e00ff */
[----:B------:R-:W2:Y:S02]  /*3a70*/  REDUX UR5, R0 ;  /* 0x00000000000573c4 */ /* 0x000ea40000000000 */
[----:B------:R3:W-:Y:S01]  /*3a80*/  UTCATOMSWS.AND URZ, UR8 ;  /* 0x0000000800ff79e3 */ /* 0x0007e20008000000 */
[----:B-1----:R-:W-:Y:S02]  /*3a90*/  ISETP.EQ.U32.AND P0, PT, R2, UR6, PT ;  /* 0x0000000602007c0c */ /* 0x002fe4000bf02070 */
[----:B--2---:R-:W-:-:S11]  /*3aa0*/  MOV R2, UR5 ;  /* 0x0000000500027c02 */ /* 0x004fd60008000f00 */
[----:B------:R3:W-:Y:S01]  /*3ab0*/  @P0 ATOMS.AND RZ, [UR4], R2 ;  /* 0x00000002ffff098c */ /* 0x0007e2000a800004 */
[----:B------:R-:W-:Y:S05]  /*3ac0*/  BRA `(.L_x_32) ;  /* 0x0000000000147947 */ /* 0x000fea0003800000 */
.L_x_31:
[----:B-1----:R-:W-:Y:S02]  /*3ad0*/  MOV R2, 0x3af0 ;  /* 0x00003af000027802 */ /* 0x002fe40000000f00 */
[----:B------:R-:W-:Y:S05]  /*3ae0*/  CALL.REL.NOINC `($__internal_0_$__cuda_sm10x_tcgen05_guardrail_trap_col_being_dealloced_not_returned_by_alloc) ;  /* 0x0000000000d07944 */ /* 0x000fea0003c00000 */
[----:B------:R-:W-:Y:S05]  /*3af0*/  BRA `(.L_x_32) ;  /* 0x0000000000087947 */ /* 0x000fea0003800000 */
.L_x_30:
[----:B-1----:R-:W-:Y:S02]  /*3b00*/  MOV R2, 0x3b20 ;  /* 0x00003b2000027802 */ /* 0x002fe40000000f00 */
[----:B------:R-:W-:Y:S05]  /*3b10*/  CALL.REL.NOINC `($__internal_2_$__cuda_sm10x_tcgen05_guardrail_trap_unallocated_columns_being_dealloced) ;  /* 0x0000000000dc7944 */ /* 0x000fea0003c00000 */
.L_x_32:
[----:B------:R-:W-:Y:S01]  /*3b20*/  NOP ;  /* 0x0000000000007918 */ /* 0x000fe20000000000 */
.L_x_29:
[----:B------:R-:W-:-:S04]  /*3b30*/  DEPBAR.LE SB0, 0x0 ;  /* 0x000080000000791a */ /* 0x000fc80000000000 */
[----:B---3--:R-:W-:Y:S05]  /*3b40*/  EXIT ;  /* 0x000000000000794d */ /* 0x008fea0003800000 */
.L_x_6:
[----:B------:R-:W-:Y:S02]  /*3b50*/  MOV R6, UR14 ;  /* 0x0000000e00067c02 */ /* 0x000fe40008000f00 */
[----:B------:R-:W-:Y:S02]  /*3b60*/  MOV R7, UR14 ;  /* 0x0000000e00077c02 */ /* 0x000fe40008000f00 */
[----:B------:R-:W-:-:S07]  /*3b70*/  MOV R0, UR9 ;  /* 0x0000000900007c02 */ /* 0x000fce0008000f00 */
.L_x_33:
[----:B-1----:R1:W2:Y:S02]  /*3b80*/  SYNCS.PHASECHK.TRANS64.TRYWAIT P0, [R0+URZ+0x18], R7 ;  /* 0x00001807000075a7 */ /* 0x0022a400080011ff */
[----:B--2---:R-:W-:Y:S05]  /*3b90*/  @!P0 NANOSLEEP.SYNCS 0x989680 ;  /* 0x009896800000895d */ /* 0x004fea0003900000 */
[----:B------:R-:W2:Y:S02]  /*3ba0*/  @!P0 SYNCS.PHASECHK.TRANS64 P0, [R0+URZ+0x18], R7 ;  /* 0x00001807000085a7 */ /* 0x000ea400080010ff */
[----:B--2---:R-:W-:Y:S05]  /*3bb0*/  @!P0 BRA `(.L_x_33) ;  /* 0xfffffffc00f08947 */ /* 0x004fea000383ffff */
[----:B------:R-:W-:Y:S05]  /*3bc0*/  BRA `(.L_x_5) ;  /* 0xffffffcc004c7947 */ /* 0x000fea000383ffff */
.L_x_9:
[----:B------:R-:W-:Y:S02]  /*3bd0*/  MOV R6, UR7 ;  /* 0x0000000700067c02 */ /* 0x000fe40008000f00 */
[----:B------:R-:W-:Y:S02]  /*3be0*/  MOV R7, UR7 ;  /* 0x0000000700077c02 */ /* 0x000fe40008000f00 */
[----:B------:R-:W-:-:S07]  /*3bf0*/  MOV R0, UR4 ;  /* 0x0000000400007c02 */ /* 0x000fce0008000f00 */
.L_x_34:
[----:B-1----:R1:W5:Y:S02]  /*3c00*/  SYNCS.PHASECHK.TRANS64.TRYWAIT P0, [R0+URZ+0x18], R7 ;  /* 0x00001807000075a7 */ /* 0x00236400080011ff */
[----:B-----5:R-:W-:Y:S05]  /*3c10*/  @!P0 NANOSLEEP.SYNCS 0x989680 ;  /* 0x009896800000895d */ /* 0x020fea0003900000 */
[----:B------:R-:W5:Y:S02]  /*3c20*/  @!P0 SYNCS.PHASECHK.TRANS64 P0, [R0+URZ+0x18], R7 ;  /* 0x00001807000085a7 */ /* 0x000f6400080010ff */
[----:B-----5:R-:W-:Y:S05]  /*3c30*/  @!P0 BRA `(.L_x_34) ;  /* 0xfffffffc00f08947 */ /* 0x020fea000383ffff */
[----:B------:R-:W-:Y:S05]  /*3c40*/  BRA `(.L_x_35) ;  /* 0xffffffd000247947 */ /* 0x000fea000383ffff */
.L_x_12:
[----:B------:R-:W-:Y:S02]  /*3c50*/  MOV R0, UR7 ;  /* 0x0000000700007c02 */ /* 0x000fe40008000f00 */
[-C--:B------:R-:W-:Y:S02]  /*3c60*/  MOV R6, R2.reuse ;  /* 0x0000000200067202 */ /* 0x080fe40000000f00 */
[----:B------:R-:W-:-:S07]  /*3c70*/  MOV R7, R2 ;  /* 0x0000000200077202 */ /* 0x000fce0000000f00 */
.L_x_36:
[----:B-1----:R1:W4:Y:S02]  /*3c80*/  SYNCS.PHASECHK.TRANS64.TRYWAIT P0, [R0+URZ+0x40], R7 ;  /* 0x00004007000075a7 */ /* 0x00232400080011ff */
[----:B----4-:R-:W-:Y:S05]  /*3c90*/  @!P0 NANOSLEEP.SYNCS 0x989680 ;  /* 0x009896800000895d */ /* 0x010fea0003900000 */
[----:B------:R-:W4:Y:S02]  /*3ca0*/  @!P0 SYNCS.PHASECHK.TRANS64 P0, [R0+URZ+0x40], R7 ;  /* 0x00004007000085a7 */ /* 0x000f2400080010ff */
[----:B----4-:R-:W-:Y:S05]  /*3cb0*/  @!P0 BRA `(.L_x_36) ;  /* 0xfffffffc00f08947 */ /* 0x010fea000383ffff */
[----:B------:R-:W-:Y:S05]  /*3cc0*/  BRA `(.L_x_37) ;  /* 0xffffffd000e07947 */ /* 0x000fea000383ffff */
.L_x_14:
[----:B------:R-:W-:Y:S02]  /*3cd0*/  MOV R6, UR12 ;  /* 0x0000000c00067c02 */ /* 0x000fe40008000f00 */
[----:B------:R-:W-:Y:S02]  /*3ce0*/  MOV R7, UR12 ;  /* 0x0000000c00077c02 */ /* 0x000fe40008000f00 */
[----:B------:R-:W-:Y:S07]  /*3cf0*/  MOV R0, UR5 ;  /* 0x0000000500007c02 */ /* 0x000fee0008000f00 */
.L_x_38:
[----:B-1----:R1:W4:Y:S02]  /*3d00*/  SYNCS.PHASECHK.TRANS64.TRYWAIT P1, [R0+URZ], R7 ;  /* 0x00000007000075a7 */ /* 0x00232400080211ff */
[----:B----4-:R-:W-:Y:S05]  /*3d10*/  @!P1 NANOSLEEP.SYNCS 0x989680 ;  /* 0x009896800000995d */ /* 0x010fea0003900000 */
[----:B------:R-:W4:Y:S02]  /*3d20*/  @!P1 SYNCS.PHASECHK.TRANS64 P1, [R0+URZ], R7 ;  /* 0x00000007000095a7 */ /* 0x000f2400080210ff */
[----:B----4-:R-:W-:Y:S05]  /*3d30*/  @!P1 BRA `(.L_x_38) ;  /* 0xfffffffc00f09947 */ /* 0x010fea000383ffff */
[----:B------:R-:W-:Y:S05]  /*3d40*/  BRA `(.L_x_13) ;  /* 0xffffffd400247947 */ /* 0x000fea000383ffff */
.L_x_17:
[----:B----45:R-:W-:Y:S02]  /*3d50*/  MOV R0, UR4 ;  /* 0x0000000400007c02 */ /* 0x030fe40008000f00 */
[----:B------:R-:W-:-:S07]  /*3d60*/  MOV R7, R6 ;  /* 0x0000000600077202 */ /* 0x000fce0000000f00 */
.L_x_39:
[----:B-1----:R1:W4:Y:S02]  /*3d70*/  SYNCS.PHASECHK.TRANS64.TRYWAIT P0, [R0+URZ+0x40], R7 ;  /* 0x00004007000075a7 */ /* 0x00232400080011ff */
[----:B----4-:R-:W-:Y:S05]  /*3d80*/  @!P0 NANOSLEEP.SYNCS 0x989680 ;  /* 0x009896800000895d */ /* 0x010fea0003900000 */
[----:B------:R-:W4:Y:S02]  /*3d90*/  @!P0 SYNCS.PHASECHK.TRANS64 P0, [R0+URZ+0x40], R7 ;  /* 0x00004007000085a7 */ /* 0x000f2400080010ff */
[----:B----4-:R-:W-:Y:S05]  /*3da0*/  @!P0 BRA `(.L_x_39) ;  /* 0xfffffffc00f08947 */ /* 0x010fea000383ffff */
[----:B------:R-:W-:Y:S05]  /*3db0*/  BRA `(.L_x_10) ;  /* 0xffffffd400cc7947 */ /* 0x000fea000383ffff */
.L_x_24:
[----:B------:R-:W-:Y:S02]  /*3dc0*/  MOV R4, UR11 ;  /* 0x0000000b00047c02 */ /* 0x000fe40008000f00 */
[----:B------:R-:W-:-:S07]  /*3dd0*/  MOV R7, R6 ;  /* 0x0000000600077202 */ /* 0x000fce0000000f00 */
.L_x_40:
[----:B-1----:R1:W2:Y:S02]  /*3de0*/  SYNCS.PHASECHK.TRANS64.TRYWAIT P0, [R4+URZ+0x30], R7 ;  /* 0x00003007040075a7 */ /* 0x0022a400080011ff */
[----:B--2---:R-:W-:Y:S05]  /*3df0*/  @!P0 NANOSLEEP.SYNCS 0x989680 ;  /* 0x009896800000895d */ /* 0x004fea0003900000 */
[----:B------:R-:W2:Y:S02]  /*3e00*/  @!P0 SYNCS.PHASECHK.TRANS64 P0, [R4+URZ+0x30], R7 ;  /* 0x00003007040085a7 */ /* 0x000ea400080010ff */
[----:B--2---:R-:W-:Y:S05]  /*3e10*/  @!P0 BRA `(.L_x_40) ;  /* 0xfffffffc00f08947 */ /* 0x004fea000383ffff */
[----:B------:R-:W-:Y:S05]  /*3e20*/  BRA `(.L_x_41) ;  /* 0xffffffdc00f47947 */ /* 0x000fea000383ffff */
        .weak           $__internal_0_$__cuda_sm10x_tcgen05_guardrail_trap_col_being_dealloced_not_returned_by_alloc
        .type           $__internal_0_$__cuda_sm10x_tcgen05_guardrail_trap_col_being_dealloced_not_returned_by_alloc,@function
        .size           $__internal_0_$__cuda_sm10x_tcgen05_guardrail_trap_col_being_dealloced_not_returned_by_alloc,($__internal_1_$__cuda_sm10x_tcgen05_guardrail_trap_phase_invalid_during_alloc - $__internal_0_$__cuda_sm10x_tcgen05_guardrail_trap_col_being_dealloced_not_returned_by_alloc)
$__internal_0_$__cuda_sm10x_tcgen05_guardrail_trap_col_being_dealloced_not_returned_by_alloc:
[----:B------:R-:W-:Y:S05]  /*3e30*/  BPT.TRAP 0x1 ;  /* 0x000000040000795c */ /* 0x000fea0000300000 */
[----:B------:R-:W-:-:S04]  /*3e40*/  HFMA2 R3, -RZ, RZ, 0, 0 ;  /* 0x00000000ff037431 */ /* 0x000fc800000001ff */
[----:B------:R-:W-:Y:S05]  /*3e50*/  RET.REL.NODEC R2 `(kernel_cutlass_kernel_cudnngemm_swigludense_gemm_persistent_swigluPersistentDenseGemmKernel_object_at__TiledMMA_ThrLayoutVMNK11110000_PermutationMNK____MMAAtom_ThrID10_ShapeMNK12825632_TV_0) ;  /* 0xffffffc002687950 */ /* 0x000fea0003c3ffff */
        .weak           $__internal_1_$__cuda_sm10x_tcgen05_guardrail_trap_phase_invalid_during_alloc
        .type           $__internal_1_$__cuda_sm10x_tcgen05_guardrail_trap_phase_invalid_during_alloc,@function
        .size           $__internal_1_$__cuda_sm10x_tcgen05_guardrail_trap_phase_invalid_during_alloc,($__internal_2_$__cuda_sm10x_tcgen05_guardrail_trap_unallocated_columns_being_dealloced - $__internal_1_$__cuda_sm10x_tcgen05_guardrail_trap_phase_invalid_during_alloc)
$__internal_1_$__cuda_sm10x_tcgen05_guardrail_trap_phase_invalid_during_alloc:
[----:B------:R-:W-:Y:S05]  /*3e60*/  BPT.TRAP 0x1 ;  /* 0x000000040000795c */ /* 0x000fea0000300000 */
[----:B------:R-:W-:-:S04]  /*3e70*/  MOV R5, 0x0 ;  /* 0x0000000000057802 */ /* 0x000fc80000000f00 */
[----:B------:R-:W-:Y:S05]  /*3e80*/  RET.REL.NODEC R4 `(kernel_cutlass_kernel_cudnngemm_swigludense_gemm_persistent_swigluPersistentDenseGemmKernel_object_at__TiledMMA_ThrLayoutVMNK11110000_PermutationMNK____MMAAtom_ThrID10_ShapeMNK12825632_TV_0) ;  /* 0xffffffc0045c7950 */ /* 0x000fea0003c3ffff */
        .weak           $__internal_2_$__cuda_sm10x_tcgen05_guardrail_trap_unallocated_columns_being_dealloced
        .type           $__internal_2_$__cuda_sm10x_tcgen05_guardrail_trap_unallocated_columns_being_dealloced,@function
        .size           $__internal_2_$__cuda_sm10x_tcgen05_guardrail_trap_unallocated_columns_being_dealloced,(.L_x_45 - $__internal_2_$__cuda_sm10x_tcgen05_guardrail_trap_unallocated_columns_being_dealloced)
$__internal_2_$__cuda_sm10x_tcgen05_guardrail_trap_unallocated_columns_being_dealloced:
[----:B------:R-:W-:Y:S05]  /*3e90*/  BPT.TRAP 0x1 ;  /* 0x000000040000795c */ /* 0x000fea0000300000 */
[----:B------:R-:W-:-:S04]  /*3ea0*/  HFMA2 R3, -RZ, RZ, 0, 0 ;  /* 0x00000000ff037431 */ /* 0x000fc800000001ff */
[----:B------:R-:W-:Y:S05]  /*3eb0*/  RET.REL.NODEC R2 `(kernel_cutlass_kernel_cudnngemm_swigludense_gemm_persistent_swigluPersistentDenseGemmKernel_object_at__TiledMMA_ThrLayoutVMNK11110000_PermutationMNK____MMAAtom_ThrID10_ShapeMNK12825632_TV_0) ;  /* 0xffffffc002507950 */ /* 0x000fea0003c3ffff */
.L_x_42:
[----:B------:R-:W-:-:S00]  /*3ec0*/  BRA `(.L_x_42) ;  /* 0xfffffffc00fc7947 */ /* 0x000fc0000383ffff */
[----:B------:R-:W-:-:S00]  /*3ed0*/  NOP ;  /* 0x0000000000007918 */ /* 0x000fc00000000000 */
        /* <DEDUP_REMOVED lines=10> */
.L_x_45:


//--------------------- .nv.shared.kernel_cutlass_kernel_cudnngemm_swigludense_gemm_persistent_swigluPersistentDenseGemmKernel_object_at__TiledMMA_ThrLayoutVMNK11110000_PermutationMNK____MMAAtom_ThrID10_ShapeMNK12825632_TV_0 --------------------------
	.section	.nv.shared.kernel_cutlass_kernel_cudnngemm_swigludense_gemm_persistent_swigluPersistentDenseGemmKernel_object_at__TiledMMA_ThrLayoutVMNK11110000_PermutationMNK____MMAAtom_ThrID10_ShapeMNK12825632_TV_0,"aw",@nobits
	.sectionflags	@""
	.align	1024
	.zero		1024


//--------------------- .nv.shared.reserved.0     --------------------------
	.section	.nv.shared.reserved.0,"aw",@nobits
	.align	8
	.weak		__nv_reservedSMEM_offset_0_alias
	.size		__nv_reservedSMEM_offset_0_alias, 0, 64
	.other		__nv_reservedSMEM_offset_0_alias,@"STO_CUDA_RESERVED_SHARED STV_DEFAULT"
__nv_reservedSMEM_offset_0_alias:
	.zero		0
.nv.shared.reserved.0:
	.zero		64
	.weak		__nv_reservedSMEM_allocation_phase
	.type		__nv_reservedSMEM_allocation_phase,@object
	.size		__nv_reservedSMEM_allocation_phase,(.L_0 - __nv_reservedSMEM_allocation_phase)
__nv_reservedSMEM_allocation_phase:
	.zero		1
.L_0:
	.zero		7
	.weak		__nv_reservedSMEM_devtool_atexit_pc
	.type		__nv_reservedSMEM_devtool_atexit_pc,@object
	.size		__nv_reservedSMEM_devtool_atexit_pc,(__nv_reservedSMEM_allocation_mask - __nv_reservedSMEM_devtool_atexit_pc)
__nv_reservedSMEM_devtool_atexit_pc:
	.zero		8
	.weak		__nv_reservedSMEM_allocation_mask
	.type		__nv_reservedSMEM_allocation_mask,@object
	.size		__nv_reservedSMEM_allocation_mask,(.L_2 - __nv_reservedSMEM_allocation_mask)
__nv_reservedSMEM_allocation_mask:
	.zero		4
.L_2:


//--------------------- .nv.constant0.kernel_cutlass_kernel_cudnngemm_swigludense_gemm_persistent_swigluPersistentDenseGemmKernel_object_at__TiledMMA_ThrLayoutVMNK11110000_PermutationMNK____MMAAtom_ThrID10_ShapeMNK12825632_TV_0 --------------------------
	.section	.nv.constant0.kernel_cutlass_kernel_cudnngemm_swigludense_gemm_persistent_swigluPersistentDenseGemmKernel_object_at__TiledMMA_ThrLayoutVMNK11110000_PermutationMNK____MMAAtom_ThrID10_ShapeMNK12825632_TV_0,"a",@progbits
	.sectionflags	@""
	.align	4
.nv.constant0.kernel_cutlass_kernel_cudnngemm_swigludense_gemm_persistent_swigluPersistentDenseGemmKernel_object_at__TiledMMA_ThrLayoutVMNK11110000_PermutationMNK____MMAAtom_ThrID10_ShapeMNK12825632_TV_0:
	.zero		1512


//--------------------- SYMBOLS --------------------------

	.type		.nv.reservedSmem.offset0,@object
	.size		.nv.reservedSmem.offset0,0x4
	.type		.nv.reservedSmem.cap,@object
	.size		.nv.reservedSmem.cap,0x4
